//
// Generated by NVIDIA NVVM Compiler
//
// Compiler Build ID: CL-36424714
// Cuda compilation tools, release 13.0, V13.0.88
// Based on NVVM 20.0.0
//

.version 9.0
.target sm_100
.address_size 64

	// .globl	_Z6resultP3ROBii
.extern .func  (.param .b32 func_retval0) vprintf
(
	.param .b64 vprintf_param_0,
	.param .b64 vprintf_param_1
)
;
.extern .func __assertfail
(
	.param .b64 __assertfail_param_0,
	.param .b64 __assertfail_param_1,
	.param .b32 __assertfail_param_2,
	.param .b64 __assertfail_param_3,
	.param .b64 __assertfail_param_4
)
;
.global .align 1 .b8 __unnamed_1[18] = {118, 111, 105, 100, 32, 83, 81, 58, 58, 114, 101, 116, 105, 114, 101, 40, 41};
.global .align 1 .b8 __unnamed_2[36] = {105, 110, 116, 32, 83, 81, 58, 58, 114, 101, 116, 105, 114, 101, 95, 117, 110, 116, 105, 108, 40, 117, 110, 115, 105, 103, 110, 101, 100, 32, 108, 111, 110, 103, 41};
.global .align 1 .b8 __unnamed_3[19] = {118, 111, 105, 100, 32, 82, 79, 66, 58, 58, 114, 101, 116, 105, 114, 101, 40, 41};
.global .align 1 .b8 $str$2[65] = {126, 126, 126, 126, 126, 126, 126, 126, 126, 73, 110, 115, 116, 114, 117, 99, 116, 105, 111, 110, 115, 58, 32, 37, 100, 44, 32, 66, 97, 116, 99, 104, 58, 32, 37, 100, 44, 32, 80, 114, 101, 100, 105, 99, 116, 105, 111, 110, 58, 32, 37, 108, 117, 32, 126, 126, 126, 126, 126, 126, 126, 126, 126, 10};
.global .align 1 .b8 $str$4[27] = {47, 116, 109, 112, 47, 115, 97, 115, 115, 95, 99, 117, 95, 108, 53, 97, 120, 54, 49, 102, 118, 47, 107, 46, 99, 117};
.global .align 1 .b8 $str$5[12] = {33, 105, 115, 95, 101, 109, 112, 116, 121, 40, 41};
.global .align 1 .b8 $str$6[15] = {104, 101, 97, 100, 32, 60, 61, 32, 83, 81, 83, 73, 90, 69};
.global .align 1 .b8 $str$7[15] = {116, 97, 105, 108, 32, 60, 61, 32, 83, 81, 83, 73, 90, 69};

.visible .entry _Z6resultP3ROBii(
	.param .u64 .ptr .align 1 _Z6resultP3ROBii_param_0,
	.param .u32 _Z6resultP3ROBii_param_1,
	.param .u32 _Z6resultP3ROBii_param_2
)
{
	.local .align 16 .b8 	__local_depot0[16];
	.reg .b64 	%SP;
	.reg .b64 	%SPL;
	.reg .pred 	%p<10>;
	.reg .b32 	%r<26>;
	.reg .b64 	%rd<103>;

	mov.u64 	%SPL, __local_depot0;
	cvta.local.u64 	%SP, %SPL;
	ld.param.u64 	%rd22, [_Z6resultP3ROBii_param_0];
	ld.param.u32 	%r16, [_Z6resultP3ROBii_param_1];
	ld.param.u32 	%r17, [_Z6resultP3ROBii_param_2];
	cvta.to.global.u64 	%rd1, %rd22;
	setp.lt.s32 	%p1, %r16, 1;
	mov.b64 	%rd102, 0;
	@%p1 bra 	$L__BB0_13;
	and.b32  	%r1, %r16, 15;
	setp.lt.u32 	%p2, %r16, 16;
	mov.b64 	%rd102, 0;
	mov.b32 	%r23, 0;
	@%p2 bra 	$L__BB0_4;
	and.b32  	%r23, %r16, 2147483632;
	neg.s32 	%r21, %r23;
	add.s64 	%rd92, %rd1, 287552;
	mov.b64 	%rd102, 0;
$L__BB0_3:
	.pragma "nounroll";
	ld.global.u64 	%rd26, [%rd92+-255616];
	add.s64 	%rd27, %rd26, %rd102;
	ld.global.u64 	%rd28, [%rd92+-223664];
	add.s64 	%rd29, %rd28, %rd27;
	ld.global.u64 	%rd30, [%rd92+-191712];
	add.s64 	%rd31, %rd30, %rd29;
	ld.global.u64 	%rd32, [%rd92+-159760];
	add.s64 	%rd33, %rd32, %rd31;
	ld.global.u64 	%rd34, [%rd92+-127808];
	add.s64 	%rd35, %rd34, %rd33;
	ld.global.u64 	%rd36, [%rd92+-95856];
	add.s64 	%rd37, %rd36, %rd35;
	ld.global.u64 	%rd38, [%rd92+-63904];
	add.s64 	%rd39, %rd38, %rd37;
	ld.global.u64 	%rd40, [%rd92+-31952];
	add.s64 	%rd41, %rd40, %rd39;
	ld.global.u64 	%rd42, [%rd92];
	add.s64 	%rd43, %rd42, %rd41;
	ld.global.u64 	%rd44, [%rd92+31952];
	add.s64 	%rd45, %rd44, %rd43;
	ld.global.u64 	%rd46, [%rd92+63904];
	add.s64 	%rd47, %rd46, %rd45;
	ld.global.u64 	%rd48, [%rd92+95856];
	add.s64 	%rd49, %rd48, %rd47;
	ld.global.u64 	%rd50, [%rd92+127808];
	add.s64 	%rd51, %rd50, %rd49;
	ld.global.u64 	%rd52, [%rd92+159760];
	add.s64 	%rd53, %rd52, %rd51;
	ld.global.u64 	%rd54, [%rd92+191712];
	add.s64 	%rd55, %rd54, %rd53;
	ld.global.u64 	%rd56, [%rd92+223664];
	add.s64 	%rd102, %rd56, %rd55;
	add.s32 	%r21, %r21, 16;
	add.s64 	%rd92, %rd92, 511232;
	setp.ne.s32 	%p3, %r21, 0;
	@%p3 bra 	$L__BB0_3;
$L__BB0_4:
	setp.eq.s32 	%p4, %r1, 0;
	@%p4 bra 	$L__BB0_13;
	and.b32  	%r7, %r16, 7;
	setp.lt.u32 	%p5, %r1, 8;
	@%p5 bra 	$L__BB0_7;
	mul.wide.u32 	%rd58, %r23, 31952;
	add.s64 	%rd59, %rd1, %rd58;
	ld.global.u64 	%rd60, [%rd59+31936];
	add.s64 	%rd61, %rd60, %rd102;
	ld.global.u64 	%rd62, [%rd59+63888];
	add.s64 	%rd63, %rd62, %rd61;
	ld.global.u64 	%rd64, [%rd59+95840];
	add.s64 	%rd65, %rd64, %rd63;
	ld.global.u64 	%rd66, [%rd59+127792];
	add.s64 	%rd67, %rd66, %rd65;
	ld.global.u64 	%rd68, [%rd59+159744];
	add.s64 	%rd69, %rd68, %rd67;
	ld.global.u64 	%rd70, [%rd59+191696];
	add.s64 	%rd71, %rd70, %rd69;
	ld.global.u64 	%rd72, [%rd59+223648];
	add.s64 	%rd73, %rd72, %rd71;
	ld.global.u64 	%rd74, [%rd59+255600];
	add.s64 	%rd102, %rd74, %rd73;
	add.s32 	%r23, %r23, 8;
$L__BB0_7:
	setp.eq.s32 	%p6, %r7, 0;
	@%p6 bra 	$L__BB0_13;
	and.b32  	%r10, %r16, 3;
	setp.lt.u32 	%p7, %r7, 4;
	@%p7 bra 	$L__BB0_10;
	mul.wide.u32 	%rd76, %r23, 31952;
	add.s64 	%rd77, %rd1, %rd76;
	ld.global.u64 	%rd78, [%rd77+31936];
	add.s64 	%rd79, %rd78, %rd102;
	ld.global.u64 	%rd80, [%rd77+63888];
	add.s64 	%rd81, %rd80, %rd79;
	ld.global.u64 	%rd82, [%rd77+95840];
	add.s64 	%rd83, %rd82, %rd81;
	ld.global.u64 	%rd84, [%rd77+127792];
	add.s64 	%rd102, %rd84, %rd83;
	add.s32 	%r23, %r23, 4;
$L__BB0_10:
	setp.eq.s32 	%p8, %r10, 0;
	@%p8 bra 	$L__BB0_13;
	mul.wide.u32 	%rd85, %r23, 31952;
	add.s64 	%rd86, %rd85, %rd1;
	add.s64 	%rd100, %rd86, 31936;
	neg.s32 	%r25, %r10;
$L__BB0_12:
	.pragma "nounroll";
	ld.global.u64 	%rd87, [%rd100];
	add.s64 	%rd102, %rd87, %rd102;
	add.s64 	%rd100, %rd100, 31952;
	add.s32 	%r25, %r25, 1;
	setp.ne.s32 	%p9, %r25, 0;
	@%p9 bra 	$L__BB0_12;
$L__BB0_13:
	add.u64 	%rd88, %SP, 0;
	add.u64 	%rd89, %SPL, 0;
	st.local.v2.u32 	[%rd89], {%r17, %r16};
	st.local.u64 	[%rd89+8], %rd102;
	mov.u64 	%rd90, $str$2;
	cvta.global.u64 	%rd91, %rd90;
	{ // callseq 0, 0
	.param .b64 param0;
	st.param.b64 	[param0], %rd91;
	.param .b64 param1;
	st.param.b64 	[param1], %rd88;
	.param .b32 retval0;
	call.uni (retval0), 
	vprintf, 
	(
	param0, 
	param1
	);
	ld.param.b32 	%r19, [retval0];
	} // callseq 0
	ret;

}
	// .globl	_Z6updateP3ROBP2SQPfPiii
.visible .entry _Z6updateP3ROBP2SQPfPiii(
	.param .u64 .ptr .align 1 _Z6updateP3ROBP2SQPfPiii_param_0,
	.param .u64 .ptr .align 1 _Z6updateP3ROBP2SQPfPiii_param_1,
	.param .u64 .ptr .align 1 _Z6updateP3ROBP2SQPfPiii_param_2,
	.param .u64 .ptr .align 1 _Z6updateP3ROBP2SQPfPiii_param_3,
	.param .u32 _Z6updateP3ROBP2SQPfPiii_param_4,
	.param .u32 _Z6updateP3ROBP2SQPfPiii_param_5
)
{
	.reg .pred 	%p<81>;
	.reg .b16 	%rs<4>;
	.reg .b32 	%r<134>;
	.reg .b32 	%f<78>;
	.reg .b64 	%rd<130>;

	ld.param.u64 	%rd37, [_Z6updateP3ROBP2SQPfPiii_param_0];
	ld.param.u64 	%rd38, [_Z6updateP3ROBP2SQPfPiii_param_1];
	ld.param.u64 	%rd39, [_Z6updateP3ROBP2SQPfPiii_param_2];
	ld.param.u64 	%rd40, [_Z6updateP3ROBP2SQPfPiii_param_3];
	ld.param.u32 	%r45, [_Z6updateP3ROBP2SQPfPiii_param_4];
	cvta.to.global.u64 	%rd1, %rd40;
	mov.u32 	%r47, %ctaid.x;
	mov.u32 	%r1, %ntid.x;
	mov.u32 	%r48, %tid.x;
	mad.lo.s32 	%r118, %r47, %r1, %r48;
	setp.ge.s32 	%p7, %r118, %r45;
	@%p7 bra 	$L__BB1_52;
	mov.u32 	%r49, %nctaid.x;
	mul.lo.s32 	%r3, %r49, %r1;
	cvta.to.global.u64 	%rd2, %rd37;
	cvta.to.global.u64 	%rd3, %rd39;
	cvta.to.global.u64 	%rd4, %rd38;
$L__BB1_2:
	ld.param.u32 	%r117, [_Z6updateP3ROBP2SQPfPiii_param_5];
	mul.lo.s32 	%r51, %r118, %r117;
	cvt.s64.s32 	%rd5, %r118;
	mul.wide.s32 	%rd41, %r118, 31952;
	add.s64 	%rd6, %rd2, %rd41;
	ld.global.u32 	%r5, [%rd6+31928];
	mul.wide.s32 	%rd42, %r51, 4;
	add.s64 	%rd7, %rd3, %rd42;
	ld.global.f32 	%f1, [%rd7+12];
	ld.global.f32 	%f2, [%rd7+16];
	setp.lt.f32 	%p8, %f1, %f2;
	selp.f32 	%f3, %f2, %f1, %p8;
	selp.u32 	%r52, 1, 0, %p8;
	ld.global.f32 	%f4, [%rd7+20];
	setp.lt.f32 	%p9, %f3, %f4;
	selp.f32 	%f5, %f4, %f3, %p9;
	selp.b32 	%r53, 2, %r52, %p9;
	ld.global.f32 	%f6, [%rd7+24];
	setp.lt.f32 	%p10, %f5, %f6;
	selp.f32 	%f7, %f6, %f5, %p10;
	selp.b32 	%r54, 3, %r53, %p10;
	ld.global.f32 	%f8, [%rd7+28];
	setp.lt.f32 	%p11, %f7, %f8;
	selp.f32 	%f9, %f8, %f7, %p11;
	selp.b32 	%r55, 4, %r54, %p11;
	ld.global.f32 	%f10, [%rd7+32];
	setp.lt.f32 	%p12, %f9, %f10;
	selp.f32 	%f11, %f10, %f9, %p12;
	selp.b32 	%r56, 5, %r55, %p12;
	ld.global.f32 	%f12, [%rd7+36];
	setp.lt.f32 	%p13, %f11, %f12;
	selp.f32 	%f13, %f12, %f11, %p13;
	selp.b32 	%r57, 6, %r56, %p13;
	ld.global.f32 	%f14, [%rd7+40];
	setp.lt.f32 	%p14, %f13, %f14;
	selp.f32 	%f15, %f14, %f13, %p14;
	selp.b32 	%r58, 7, %r57, %p14;
	ld.global.f32 	%f16, [%rd7+44];
	setp.lt.f32 	%p15, %f15, %f16;
	selp.f32 	%f17, %f16, %f15, %p15;
	selp.b32 	%r59, 8, %r58, %p15;
	ld.global.f32 	%f18, [%rd7+48];
	setp.lt.f32 	%p16, %f17, %f18;
	selp.b32 	%r60, 9, %r59, %p16;
	ld.global.f32 	%f19, [%rd7+52];
	ld.global.f32 	%f20, [%rd7+56];
	setp.lt.f32 	%p17, %f19, %f20;
	selp.f32 	%f21, %f20, %f19, %p17;
	selp.u32 	%r61, 1, 0, %p17;
	ld.global.f32 	%f22, [%rd7+60];
	setp.lt.f32 	%p18, %f21, %f22;
	selp.f32 	%f23, %f22, %f21, %p18;
	selp.b32 	%r62, 2, %r61, %p18;
	ld.global.f32 	%f24, [%rd7+64];
	setp.lt.f32 	%p19, %f23, %f24;
	selp.f32 	%f25, %f24, %f23, %p19;
	selp.b32 	%r63, 3, %r62, %p19;
	ld.global.f32 	%f26, [%rd7+68];
	setp.lt.f32 	%p20, %f25, %f26;
	selp.f32 	%f27, %f26, %f25, %p20;
	selp.b32 	%r64, 4, %r63, %p20;
	ld.global.f32 	%f28, [%rd7+72];
	setp.lt.f32 	%p21, %f27, %f28;
	selp.f32 	%f29, %f28, %f27, %p21;
	selp.b32 	%r65, 5, %r64, %p21;
	ld.global.f32 	%f30, [%rd7+76];
	setp.lt.f32 	%p22, %f29, %f30;
	selp.f32 	%f31, %f30, %f29, %p22;
	selp.b32 	%r66, 6, %r65, %p22;
	ld.global.f32 	%f32, [%rd7+80];
	setp.lt.f32 	%p23, %f31, %f32;
	selp.f32 	%f33, %f32, %f31, %p23;
	selp.b32 	%r67, 7, %r66, %p23;
	ld.global.f32 	%f34, [%rd7+84];
	setp.lt.f32 	%p24, %f33, %f34;
	selp.f32 	%f35, %f34, %f33, %p24;
	selp.b32 	%r68, 8, %r67, %p24;
	ld.global.f32 	%f36, [%rd7+88];
	setp.lt.f32 	%p25, %f35, %f36;
	selp.b32 	%r69, 9, %r68, %p25;
	ld.global.f32 	%f37, [%rd7+92];
	ld.global.f32 	%f38, [%rd7+96];
	setp.lt.f32 	%p26, %f37, %f38;
	selp.f32 	%f39, %f38, %f37, %p26;
	selp.u32 	%r70, 1, 0, %p26;
	ld.global.f32 	%f40, [%rd7+100];
	setp.lt.f32 	%p27, %f39, %f40;
	selp.f32 	%f41, %f40, %f39, %p27;
	selp.b32 	%r71, 2, %r70, %p27;
	ld.global.f32 	%f42, [%rd7+104];
	setp.lt.f32 	%p28, %f41, %f42;
	selp.f32 	%f43, %f42, %f41, %p28;
	selp.b32 	%r72, 3, %r71, %p28;
	ld.global.f32 	%f44, [%rd7+108];
	setp.lt.f32 	%p29, %f43, %f44;
	selp.f32 	%f45, %f44, %f43, %p29;
	selp.b32 	%r73, 4, %r72, %p29;
	ld.global.f32 	%f46, [%rd7+112];
	setp.lt.f32 	%p30, %f45, %f46;
	selp.f32 	%f47, %f46, %f45, %p30;
	selp.b32 	%r74, 5, %r73, %p30;
	ld.global.f32 	%f48, [%rd7+116];
	setp.lt.f32 	%p31, %f47, %f48;
	selp.f32 	%f49, %f48, %f47, %p31;
	selp.b32 	%r75, 6, %r74, %p31;
	ld.global.f32 	%f50, [%rd7+120];
	setp.lt.f32 	%p32, %f49, %f50;
	selp.f32 	%f51, %f50, %f49, %p32;
	selp.b32 	%r76, 7, %r75, %p32;
	ld.global.f32 	%f52, [%rd7+124];
	setp.lt.f32 	%p33, %f51, %f52;
	selp.f32 	%f53, %f52, %f51, %p33;
	selp.b32 	%r77, 8, %r76, %p33;
	ld.global.f32 	%f54, [%rd7+128];
	setp.lt.f32 	%p34, %f53, %f54;
	selp.b32 	%r6, 9, %r77, %p34;
	ld.global.f32 	%f55, [%rd7];
	ld.global.f32 	%f56, [%rd7+4];
	mov.f32 	%f57, 0f3F000000;
	copysign.f32 	%f58, %f55, %f57;
	add.rz.f32 	%f59, %f55, %f58;
	cvt.rzi.f32.f32 	%f60, %f59;
	cvt.rzi.s32.f32 	%r78, %f60;
	copysign.f32 	%f61, %f56, %f57;
	add.rz.f32 	%f62, %f56, %f61;
	cvt.rzi.f32.f32 	%f63, %f62;
	cvt.rzi.s32.f32 	%r79, %f63;
	setp.lt.u32 	%p35, %r60, 9;
	selp.b32 	%r7, %r60, %r78, %p35;
	setp.lt.u32 	%p36, %r69, 9;
	add.s32 	%r80, %r69, 6;
	selp.b32 	%r8, %r80, %r79, %p36;
	setp.eq.s32 	%p37, %r6, 0;
	mov.b32 	%r119, 0;
	@%p37 bra 	$L__BB1_4;
	ld.global.f32 	%f64, [%rd7+8];
	mov.f32 	%f65, 0f3F000000;
	copysign.f32 	%f66, %f64, %f65;
	add.rz.f32 	%f67, %f64, %f66;
	cvt.rzi.f32.f32 	%f68, %f67;
	cvt.rzi.s32.f32 	%r81, %f68;
	setp.lt.u32 	%p38, %r6, 9;
	add.s32 	%r82, %r6, 9;
	selp.b32 	%r119, %r82, %r81, %p38;
$L__BB1_4:
	add.s32 	%r83, %r5, -1;
	setp.eq.s32 	%p40, %r5, 0;
	selp.b32 	%r84, 94, %r83, %p40;
	mul.wide.s32 	%rd43, %r84, 336;
	add.s64 	%rd8, %rd6, %rd43;
	ld.global.f32 	%f69, [%rd8+16];
	setp.neu.f32 	%p41, %f69, 0f00000000;
	mov.pred 	%p78, 0;
	@%p41 bra 	$L__BB1_7;
	ld.global.f32 	%f70, [%rd8+52];
	setp.neu.f32 	%p43, %f70, 0f00000000;
	@%p43 bra 	$L__BB1_7;
	ld.global.f32 	%f71, [%rd8+56];
	setp.eq.f32 	%p78, %f71, 0f00000000;
$L__BB1_7:
	max.s32 	%r85, %r7, 0;
	max.s32 	%r86, %r8, 6;
	max.s32 	%r87, %r119, 10;
	selp.b32 	%r88, 0, %r87, %p78;
	neg.s32 	%r89, %r85;
	cvt.rn.f32.s32 	%f72, %r89;
	cvt.rn.f32.u32 	%f73, %r86;
	st.global.v2.f32 	[%rd8], {%f72, %f73};
	cvt.rn.f32.u32 	%f74, %r88;
	st.global.f32 	[%rd8+8], %f74;
	ld.global.u64 	%rd129, [%rd6+31936];
	cvt.u64.u32 	%rd10, %r85;
	add.s32 	%r90, %r88, %r85;
	cvt.u64.u32 	%rd44, %r90;
	add.s64 	%rd45, %rd129, %rd44;
	st.global.u64 	[%rd8+216], %rd45;
	cvt.u64.u32 	%rd46, %r86;
	add.s64 	%rd47, %rd10, %rd46;
	add.s64 	%rd48, %rd47, %rd129;
	add.s64 	%rd49, %rd48, 1;
	st.global.u64 	[%rd8+208], %rd49;
	st.global.u64 	[%rd6+31944], %rd129;
	setp.lt.s32 	%p79, %r7, 1;
	@%p79 bra 	$L__BB1_39;
	mul.wide.s32 	%rd50, %r118, 4;
	add.s64 	%rd51, %rd1, %rd50;
	mov.b32 	%r91, 1;
	st.global.u32 	[%rd51], %r91;
	ld.global.u64 	%rd129, [%rd6+31936];
	add.s64 	%rd122, %rd129, %rd10;
$L__BB1_9:
	mad.lo.s64 	%rd15, %rd5, 6064, %rd4;
	mov.b64 	%rd124, 0;
	mov.b32 	%r120, 0;
$L__BB1_10:
	setp.eq.s32 	%p46, %r120, 0;
	@%p46 bra 	$L__BB1_41;
	shl.b64 	%rd18, %rd124, 32;
	ld.global.u32 	%r126, [%rd15+6052];
	ld.global.u32 	%r13, [%rd15+6060];
	setp.eq.s32 	%p47, %r126, %r13;
	mov.u32 	%r125, %r126;
	@%p47 bra 	$L__BB1_17;
	shr.s64 	%rd19, %rd18, 32;
	mov.u32 	%r125, %r13;
	mov.u32 	%r124, %r126;
$L__BB1_13:
	mul.wide.s32 	%rd56, %r124, 336;
	add.s64 	%rd57, %rd15, %rd56;
	ld.global.u64 	%rd58, [%rd57+216];
	setp.gt.u64 	%p48, %rd58, %rd19;
	mov.u32 	%r126, %r124;
	@%p48 bra 	$L__BB1_17;
	setp.ne.s32 	%p49, %r124, %r125;
	@%p49 bra 	$L__BB1_16;
	mov.u64 	%rd59, $str$5;
	cvta.global.u64 	%rd60, %rd59;
	mov.u64 	%rd61, $str$4;
	cvta.global.u64 	%rd62, %rd61;
	mov.u64 	%rd63, __unnamed_1;
	cvta.global.u64 	%rd64, %rd63;
	{ // callseq 1, 0
	.param .b64 param0;
	st.param.b64 	[param0], %rd60;
	.param .b64 param1;
	st.param.b64 	[param1], %rd62;
	.param .b32 param2;
	st.param.b32 	[param2], 146;
	.param .b64 param3;
	st.param.b64 	[param3], %rd64;
	.param .b64 param4;
	st.param.b64 	[param4], 1;
	call.uni 
	__assertfail, 
	(
	param0, 
	param1, 
	param2, 
	param3, 
	param4
	);
	} // callseq 1
	ld.global.u32 	%r124, [%rd15+6052];
	ld.global.u32 	%r125, [%rd15+6060];
$L__BB1_16:
	setp.eq.s32 	%p50, %r124, 17;
	add.s32 	%r98, %r124, 1;
	selp.b32 	%r124, 0, %r98, %p50;
	st.global.u32 	[%rd15+6052], %r124;
	ld.global.u32 	%r99, [%rd15+6056];
	add.s32 	%r100, %r99, -1;
	st.global.u32 	[%rd15+6056], %r100;
	setp.ne.s32 	%p51, %r124, %r125;
	mov.u32 	%r126, %r125;
	@%p51 bra 	$L__BB1_13;
$L__BB1_17:
	setp.lt.s32 	%p52, %r126, 18;
	@%p52 bra 	$L__BB1_19;
	mov.u64 	%rd65, $str$6;
	cvta.global.u64 	%rd66, %rd65;
	mov.u64 	%rd67, $str$4;
	cvta.global.u64 	%rd68, %rd67;
	mov.u64 	%rd69, __unnamed_2;
	cvta.global.u64 	%rd70, %rd69;
	{ // callseq 2, 0
	.param .b64 param0;
	st.param.b64 	[param0], %rd66;
	.param .b64 param1;
	st.param.b64 	[param1], %rd68;
	.param .b32 param2;
	st.param.b32 	[param2], 165;
	.param .b64 param3;
	st.param.b64 	[param3], %rd70;
	.param .b64 param4;
	st.param.b64 	[param4], 1;
	call.uni 
	__assertfail, 
	(
	param0, 
	param1, 
	param2, 
	param3, 
	param4
	);
	} // callseq 2
	ld.global.u32 	%r125, [%rd15+6060];
$L__BB1_19:
	setp.lt.s32 	%p53, %r125, 18;
	@%p53 bra 	$L__BB1_21;
	mov.u64 	%rd71, $str$7;
	cvta.global.u64 	%rd72, %rd71;
	mov.u64 	%rd73, $str$4;
	cvta.global.u64 	%rd74, %rd73;
	mov.u64 	%rd75, __unnamed_2;
	cvta.global.u64 	%rd76, %rd75;
	{ // callseq 3, 0
	.param .b64 param0;
	st.param.b64 	[param0], %rd72;
	.param .b64 param1;
	st.param.b64 	[param1], %rd74;
	.param .b32 param2;
	st.param.b32 	[param2], 166;
	.param .b64 param3;
	st.param.b64 	[param3], %rd76;
	.param .b64 param4;
	st.param.b64 	[param4], 1;
	call.uni 
	__assertfail, 
	(
	param0, 
	param1, 
	param2, 
	param3, 
	param4
	);
	} // callseq 3
$L__BB1_21:
	ld.global.u64 	%rd20, [%rd6+31936];
	ld.global.u32 	%r132, [%rd6+31924];
	mov.b32 	%r129, 0;
$L__BB1_22:
	ld.global.u32 	%r130, [%rd6+31928];
	setp.eq.s32 	%p55, %r132, %r130;
	mul.wide.s32 	%rd77, %r132, 336;
	add.s64 	%rd78, %rd6, %rd77;
	add.s64 	%rd21, %rd78, 208;
	mov.pred 	%p80, 0;
	@%p55 bra 	$L__BB1_24;
	ld.global.u64 	%rd79, [%rd21];
	setp.le.u64 	%p80, %rd79, %rd20;
$L__BB1_24:
	setp.gt.u32 	%p56, %r129, 7;
	not.pred 	%p57, %p80;
	or.pred  	%p58, %p57, %p56;
	@%p58 bra 	$L__BB1_43;
	ld.global.f32 	%f75, [%rd21+-192];
	setp.neu.f32 	%p59, %f75, 0f00000000;
	@%p59 bra 	$L__BB1_28;
	ld.global.f32 	%f76, [%rd21+-156];
	setp.neu.f32 	%p60, %f76, 0f00000000;
	@%p60 bra 	$L__BB1_28;
	ld.global.f32 	%f77, [%rd21+-152];
	setp.eq.f32 	%p61, %f77, 0f00000000;
	@%p61 bra 	$L__BB1_36;
$L__BB1_28:
	ld.global.u32 	%r102, [%rd15+6052];
	ld.global.u32 	%r29, [%rd15+6060];
	setp.eq.s32 	%p62, %r29, 17;
	add.s32 	%r103, %r29, 1;
	selp.b32 	%r30, 0, %r103, %p62;
	setp.eq.s32 	%p63, %r102, %r30;
	@%p63 bra 	$L__BB1_43;
	ld.global.u32 	%r104, [%rd15+6056];
	add.s32 	%r105, %r104, 1;
	st.global.v2.u32 	[%rd15+6056], {%r105, %r30};
	mul.wide.s32 	%rd81, %r29, 336;
	add.s64 	%rd22, %rd15, %rd81;
	ld.global.u32 	%r106, [%rd6+31924];
	mul.wide.s32 	%rd82, %r106, 336;
	add.s64 	%rd23, %rd6, %rd82;
	mov.b64 	%rd125, 0;
$L__BB1_30:
	add.s64 	%rd83, %rd23, %rd125;
	ld.global.u8 	%rs1, [%rd83];
	add.s64 	%rd84, %rd22, %rd125;
	st.global.u8 	[%rd84], %rs1;
	add.s64 	%rd25, %rd125, 1;
	setp.lt.u64 	%p64, %rd125, 199;
	mov.u64 	%rd125, %rd25;
	@%p64 bra 	$L__BB1_30;
	ld.global.u64 	%rd86, [%rd23+200];
	st.global.u64 	[%rd22+200], %rd86;
	ld.global.u64 	%rd87, [%rd23+208];
	st.global.u64 	[%rd22+208], %rd87;
	ld.global.u64 	%rd88, [%rd23+216];
	st.global.u64 	[%rd22+216], %rd88;
	ld.global.u64 	%rd89, [%rd23+248];
	st.global.u64 	[%rd22+248], %rd89;
	ld.global.u32 	%r107, [%rd23+256];
	st.global.u32 	[%rd22+256], %r107;
	ld.global.u64 	%rd90, [%rd23+264];
	st.global.u64 	[%rd22+264], %rd90;
	ld.global.u64 	%rd91, [%rd23+272];
	st.global.u64 	[%rd22+272], %rd91;
	mov.b64 	%rd126, 0;
$L__BB1_32:
	add.s64 	%rd92, %rd23, %rd126;
	ld.global.u8 	%rs2, [%rd92+280];
	add.s64 	%rd93, %rd22, %rd126;
	st.global.u8 	[%rd93+280], %rs2;
	add.s64 	%rd27, %rd126, 1;
	setp.lt.u64 	%p65, %rd126, 23;
	mov.u64 	%rd126, %rd27;
	@%p65 bra 	$L__BB1_32;
	mov.b64 	%rd127, 0;
$L__BB1_34:
	add.s64 	%rd95, %rd23, %rd127;
	ld.global.u8 	%rs3, [%rd95+304];
	add.s64 	%rd96, %rd22, %rd127;
	st.global.u8 	[%rd96+304], %rs3;
	add.s64 	%rd29, %rd127, 1;
	setp.lt.u64 	%p66, %rd127, 23;
	mov.u64 	%rd127, %rd29;
	@%p66 bra 	$L__BB1_34;
	ld.global.u32 	%r132, [%rd6+31924];
	ld.global.u32 	%r130, [%rd6+31928];
$L__BB1_36:
	setp.ne.s32 	%p67, %r132, %r130;
	@%p67 bra 	$L__BB1_38;
	mov.u64 	%rd97, $str$5;
	cvta.global.u64 	%rd98, %rd97;
	mov.u64 	%rd99, $str$4;
	cvta.global.u64 	%rd100, %rd99;
	mov.u64 	%rd101, __unnamed_3;
	cvta.global.u64 	%rd102, %rd101;
	{ // callseq 4, 0
	.param .b64 param0;
	st.param.b64 	[param0], %rd98;
	.param .b64 param1;
	st.param.b64 	[param1], %rd100;
	.param .b32 param2;
	st.param.b32 	[param2], 295;
	.param .b64 param3;
	st.param.b64 	[param3], %rd102;
	.param .b64 param4;
	st.param.b64 	[param4], 1;
	call.uni 
	__assertfail, 
	(
	param0, 
	param1, 
	param2, 
	param3, 
	param4
	);
	} // callseq 4
	ld.global.u32 	%r132, [%rd6+31924];
$L__BB1_38:
	setp.eq.s32 	%p68, %r132, 94;
	add.s32 	%r108, %r132, 1;
	selp.b32 	%r132, 0, %r108, %p68;
	st.global.u32 	[%rd6+31924], %r132;
	ld.global.u32 	%r109, [%rd6+31932];
	add.s32 	%r110, %r109, -1;
	st.global.u32 	[%rd6+31932], %r110;
	add.s32 	%r129, %r129, 1;
	bra.uni 	$L__BB1_22;
$L__BB1_39:
	ld.global.u32 	%r92, [%rd6+31924];
	ld.global.u32 	%r93, [%rd6+31928];
	setp.eq.s32 	%p44, %r93, 94;
	add.s32 	%r94, %r93, 1;
	selp.b32 	%r95, 0, %r94, %p44;
	setp.eq.s32 	%p45, %r92, %r95;
	mov.b64 	%rd122, 0;
	@%p45 bra 	$L__BB1_9;
	mul.wide.s32 	%rd53, %r118, 4;
	add.s64 	%rd54, %rd1, %rd53;
	mov.b32 	%r96, 0;
	st.global.u32 	[%rd54], %r96;
	bra.uni 	$L__BB1_51;
$L__BB1_41:
	@%p79 bra 	$L__BB1_44;
	ld.global.u32 	%r133, [%rd6+31924];
	mul.wide.s32 	%rd103, %r133, 336;
	add.s64 	%rd104, %rd6, %rd103;
	ld.global.u64 	%rd105, [%rd104+208];
	add.s64 	%rd106, %rd129, 1;
	max.u64 	%rd107, %rd105, %rd106;
	min.u64 	%rd129, %rd107, %rd122;
	st.global.u64 	[%rd6+31936], %rd129;
	bra.uni 	$L__BB1_49;
$L__BB1_43:
	ld.global.u64 	%rd129, [%rd6+31936];
$L__BB1_44:
	setp.ge.u64 	%p69, %rd129, %rd122;
	@%p69 bra 	$L__BB1_46;
	ld.global.u32 	%r133, [%rd6+31924];
	mul.wide.s32 	%rd116, %r133, 336;
	add.s64 	%rd117, %rd6, %rd116;
	ld.global.u64 	%rd118, [%rd117+208];
	add.s64 	%rd119, %rd129, 1;
	max.u64 	%rd120, %rd118, %rd119;
	min.u64 	%rd129, %rd120, %rd122;
	st.global.u64 	[%rd6+31936], %rd129;
	bra.uni 	$L__BB1_49;
$L__BB1_46:
	ld.global.u32 	%r133, [%rd6+31924];
	ld.global.u32 	%r111, [%rd6+31928];
	setp.eq.s32 	%p70, %r111, 94;
	add.s32 	%r112, %r111, 1;
	selp.b32 	%r113, 0, %r112, %p70;
	setp.ne.s32 	%p71, %r133, %r113;
	@%p71 bra 	$L__BB1_48;
	mul.wide.s32 	%rd112, %r133, 336;
	add.s64 	%rd113, %rd6, %rd112;
	ld.global.u64 	%rd114, [%rd113+208];
	add.s64 	%rd115, %rd129, 1;
	max.u64 	%rd129, %rd114, %rd115;
	st.global.u64 	[%rd6+31936], %rd129;
	bra.uni 	$L__BB1_49;
$L__BB1_48:
	mul.wide.s32 	%rd108, %r133, 336;
	add.s64 	%rd109, %rd6, %rd108;
	ld.global.u64 	%rd110, [%rd109+208];
	add.s64 	%rd111, %rd129, 1;
	max.u64 	%rd129, %rd110, %rd111;
	st.global.u64 	[%rd6+31936], %rd129;
$L__BB1_49:
	add.s32 	%r120, %r120, 1;
	setp.lt.u64 	%p73, %rd129, %rd122;
	mov.pred 	%p79, -1;
	mov.u64 	%rd124, %rd129;
	@%p73 bra 	$L__BB1_10;
	ld.global.u32 	%r114, [%rd6+31928];
	setp.eq.s32 	%p75, %r114, 94;
	add.s32 	%r115, %r114, 1;
	selp.b32 	%r116, 0, %r115, %p75;
	setp.eq.s32 	%p76, %r133, %r116;
	@%p76 bra 	$L__BB1_10;
$L__BB1_51:
	add.s32 	%r118, %r118, %r3;
	setp.lt.s32 	%p77, %r118, %r45;
	@%p77 bra 	$L__BB1_2;
$L__BB1_52:
	ret;

}


// ===== COMPILED SASS (sm_100) =====

	.target	sm_100

	.elftype	@"ET_EXEC"


//--------------------- .note.nv.tkinfo           --------------------------
	.section	.note.nv.tkinfo,"",@"SHT_NOTE"
	.sectionflags	@"SHF_NOTE_NV_TKINFO"
	.tkinfo
        /*0018*/ 	.word	0x00000002
        /*0030*/ 	.string	""
        /*0030*/ 	.string	"ptxas"
        /*0030*/ 	.string	"Cuda compilation tools, release 13.0, V13.0.88"
        /*0030*/ 	.string	"Build cuda_13.0.r13.0/compiler.36424714_0"
        /*0030*/ 	.string	"-arch sm_100 -m 64 "



//--------------------- .note.nv.cuinfo           --------------------------
	.section	.note.nv.cuinfo,"",@"SHT_NOTE"
	.sectionflags	@"SHF_NOTE_NV_CUINFO"
        /*0018*/ 	.short	0x0002
        /*001a*/ 	.short	0x0064
        /*001c*/ 	.short	0x0082
	.zero		2


//--------------------- .nv.info                  --------------------------
	.section	.nv.info,"",@"SHT_CUDA_INFO"
	.align	4


	//----- nvinfo : EIATTR_REGCOUNT
	.align		4
        /*0000*/ 	.byte	0x04, 0x2f
        /*0002*/ 	.short	(.L_9 - .L_8)
	.align		4
.L_8:
        /*0004*/ 	.word	index@(_Z6resultP3ROBii)
        /*0008*/ 	.word	0x0000001e


	//----- nvinfo : EIATTR_FRAME_SIZE
	.align		4
.L_9:
        /*000c*/ 	.byte	0x04, 0x11
        /*000e*/ 	.short	(.L_11 - .L_10)
	.align		4
.L_10:
        /*0010*/ 	.word	index@(_Z6resultP3ROBii)
        /*0014*/ 	.word	0x00000010


	//----- nvinfo : EIATTR_REGCOUNT
	.align		4
.L_11:
        /*0018*/ 	.byte	0x04, 0x2f
        /*001a*/ 	.short	(.L_13 - .L_12)
	.align		4
.L_12:
        /*001c*/ 	.word	index@(_Z6updateP3ROBP2SQPfPiii)
        /*0020*/ 	.word	0x00000020


	//----- nvinfo : EIATTR_FRAME_SIZE
	.align		4
.L_13:
        /*0024*/ 	.byte	0x04, 0x11
        /*0026*/ 	.short	(.L_15 - .L_14)
	.align		4
.L_14:
        /*0028*/ 	.word	index@(_Z6updateP3ROBP2SQPfPiii)
        /*002c*/ 	.word	0x00000000


	//----- nvinfo : EIATTR_MIN_STACK_SIZE
	.align		4
.L_15:
        /*0030*/ 	.byte	0x04, 0x12
        /*0032*/ 	.short	(.L_17 - .L_16)
	.align		4
.L_16:
        /*0034*/ 	.word	index@(_Z6updateP3ROBP2SQPfPiii)
        /*0038*/ 	.word	0x00000000


	//----- nvinfo : EIATTR_MIN_STACK_SIZE
	.align		4
.L_17:
        /*003c*/ 	.byte	0x04, 0x12
        /*003e*/ 	.short	(.L_19 - .L_18)
	.align		4
.L_18:
        /*0040*/ 	.word	index@(_Z6resultP3ROBii)
        /*0044*/ 	.word	0x00000010
.L_19:


//--------------------- .nv.compat                --------------------------
	.section	.nv.compat,"",@"SHT_CUDA_COMPAT_INFO"
	.align	4
        /*0000*/ 	.byte	0x02, 0x09, 0x00, 0x00, 0x02, 0x02, 0x01, 0x00, 0x02, 0x05, 0x05, 0x00, 0x03, 0x07, 0x01, 0x01
        /*0010*/ 	.byte	0x02, 0x03, 0x00, 0x00, 0x02, 0x06, 0x01, 0x00, 0x04, 0x0b, 0x08, 0x00, 0x09, 0x00, 0x00, 0x00
        /*0020*/ 	.byte	0x00, 0x00, 0x00, 0x00


//--------------------- .nv.info._Z6updateP3ROBP2SQPfPiii --------------------------
	.section	.nv.info._Z6updateP3ROBP2SQPfPiii,"",@"SHT_CUDA_INFO"
	.sectionflags	@""
	.align	4


	//----- nvinfo : EIATTR_CUDA_API_VERSION
	.align		4
        /*0000*/ 	.byte	0x04, 0x37
        /*0002*/ 	.short	(.L_21 - .L_20)
.L_20:
        /*0004*/ 	.word	0x00000082


	//----- nvinfo : EIATTR_KPARAM_INFO
	.align		4
.L_21:
        /*0008*/ 	.byte	0x04, 0x17
        /*000a*/ 	.short	(.L_23 - .L_22)
.L_22:
        /*000c*/ 	.word	0x00000000
        /*0010*/ 	.short	0x0005
        /*0012*/ 	.short	0x0024
        /*0014*/ 	.byte	0x00, 0xf0, 0x11, 0x00


	//----- nvinfo : EIATTR_KPARAM_INFO
	.align		4
.L_23:
        /*0018*/ 	.byte	0x04, 0x17
        /*001a*/ 	.short	(.L_25 - .L_24)
.L_24:
        /*001c*/ 	.word	0x00000000
        /*0020*/ 	.short	0x0004
        /*0022*/ 	.short	0x0020
        /*0024*/ 	.byte	0x00, 0xf0, 0x11, 0x00


	//----- nvinfo : EIATTR_KPARAM_INFO
	.align		4
.L_25:
        /*0028*/ 	.byte	0x04, 0x17
        /*002a*/ 	.short	(.L_27 - .L_26)
.L_26:
        /*002c*/ 	.word	0x00000000
        /*0030*/ 	.short	0x0003
        /*0032*/ 	.short	0x0018
        /*0034*/ 	.byte	0x00, 0xf5, 0x21, 0x00


	//----- nvinfo : EIATTR_KPARAM_INFO
	.align		4
.L_27:
        /*0038*/ 	.byte	0x04, 0x17
        /*003a*/ 	.short	(.L_29 - .L_28)
.L_28:
        /*003c*/ 	.word	0x00000000
        /*0040*/ 	.short	0x0002
        /*0042*/ 	.short	0x0010
        /*0044*/ 	.byte	0x00, 0xf5, 0x21, 0x00


	//----- nvinfo : EIATTR_KPARAM_INFO
	.align		4
.L_29:
        /*0048*/ 	.byte	0x04, 0x17
        /*004a*/ 	.short	(.L_31 - .L_30)
.L_30:
        /*004c*/ 	.word	0x00000000
        /*0050*/ 	.short	0x0001
        /*0052*/ 	.short	0x0008
        /*0054*/ 	.byte	0x00, 0xf5, 0x21, 0x00


	//----- nvinfo : EIATTR_KPARAM_INFO
	.align		4
.L_31:
        /*0058*/ 	.byte	0x04, 0x17
        /*005a*/ 	.short	(.L_33 - .L_32)
.L_32:
        /*005c*/ 	.word	0x00000000
        /*0060*/ 	.short	0x0000
        /*0062*/ 	.short	0x0000
        /*0064*/ 	.byte	0x00, 0xf5, 0x21, 0x00


	//----- nvinfo : EIATTR_SPARSE_MMA_MASK
	.align		4
.L_33:
        /*0068*/ 	.byte	0x03, 0x50
        /*006a*/ 	.short	0x0000


	//----- nvinfo : EIATTR_MAXREG_COUNT
	.align		4
        /*006c*/ 	.byte	0x03, 0x1b
        /*006e*/ 	.short	0x00ff


	//----- nvinfo : EIATTR_EXTERNS
	.align		4
        /*0070*/ 	.byte	0x04, 0x0f
        /*0072*/ 	.short	(.L_35 - .L_34)


	//   ....[0]....
	.align		4
.L_34:
        /*0074*/ 	.word	index@(__assertfail)


	//----- nvinfo : EIATTR_MERCURY_ISA_VERSION
	.align		4
.L_35:
        /*0078*/ 	.byte	0x03, 0x5f
        /*007a*/ 	.short	0x0101


	//----- nvinfo : EIATTR_VRC_CTA_INIT_COUNT
	.align		4
        /*007c*/ 	.byte	0x02, 0x4a
	.zero		1
	.zero		1


	//----- nvinfo : EIATTR_SYSCALL_OFFSETS
	.align		4
        /*0080*/ 	.byte	0x04, 0x46
        /*0082*/ 	.short	(.L_37 - .L_36)


	//   ....[0]....
.L_36:
        /*0084*/ 	.word	0x00001000


	//   ....[1]....
        /*0088*/ 	.word	0x00001220


	//   ....[2]....
        /*008c*/ 	.word	0x00001370


	//   ....[3]....
        /*0090*/ 	.word	0x00003770


	//----- nvinfo : EIATTR_EXIT_INSTR_OFFSETS
	.align		4
.L_37:
        /*0094*/ 	.byte	0x04, 0x1c
        /*0096*/ 	.short	(.L_39 - .L_38)


	//   ....[0]....
.L_38:
        /*0098*/ 	.word	0x00000070


	//   ....[1]....
        /*009c*/ 	.word	0x00003d60


	//----- nvinfo : EIATTR_CRS_STACK_SIZE
	.align		4
.L_39:
        /*00a0*/ 	.byte	0x04, 0x1e
        /*00a2*/ 	.short	(.L_41 - .L_40)
.L_40:
        /*00a4*/ 	.word	0x00000000


	//----- nvinfo : EIATTR_CBANK_PARAM_SIZE
	.align		4
.L_41:
        /*00a8*/ 	.byte	0x03, 0x19
        /*00aa*/ 	.short	0x0028


	//----- nvinfo : EIATTR_PARAM_CBANK
	.align		4
        /*00ac*/ 	.byte	0x04, 0x0a
        /*00ae*/ 	.short	(.L_43 - .L_42)
	.align		4
.L_42:
        /*00b0*/ 	.word	index@(.nv.constant0._Z6updateP3ROBP2SQPfPiii)
        /*00b4*/ 	.short	0x0380
        /*00b6*/ 	.short	0x0028


	//----- nvinfo : EIATTR_SW_WAR
	.align		4
.L_43:
        /*00b8*/ 	.byte	0x04, 0x36
        /*00ba*/ 	.short	(.L_45 - .L_44)
.L_44:
        /*00bc*/ 	.word	0x00000008
.L_45:


//--------------------- .nv.info._Z6resultP3ROBii --------------------------
	.section	.nv.info._Z6resultP3ROBii,"",@"SHT_CUDA_INFO"
	.sectionflags	@""
	.align	4


	//----- nvinfo : EIATTR_CUDA_API_VERSION
	.align		4
        /*0000*/ 	.byte	0x04, 0x37
        /*0002*/ 	.short	(.L_47 - .L_46)
.L_46:
        /*0004*/ 	.word	0x00000082


	//----- nvinfo : EIATTR_KPARAM_INFO
	.align		4
.L_47:
        /*0008*/ 	.byte	0x04, 0x17
        /*000a*/ 	.short	(.L_49 - .L_48)
.L_48:
        /*000c*/ 	.word	0x00000000
        /*0010*/ 	.short	0x0002
        /*0012*/ 	.short	0x000c
        /*0014*/ 	.byte	0x00, 0xf0, 0x11, 0x00


	//----- nvinfo : EIATTR_KPARAM_INFO
	.align		4
.L_49:
        /*0018*/ 	.byte	0x04, 0x17
        /*001a*/ 	.short	(.L_51 - .L_50)
.L_50:
        /*001c*/ 	.word	0x00000000
        /*0020*/ 	.short	0x0001
        /*0022*/ 	.short	0x0008
        /*0024*/ 	.byte	0x00, 0xf0, 0x11, 0x00


	//----- nvinfo : EIATTR_KPARAM_INFO
	.align		4
.L_51:
        /*0028*/ 	.byte	0x04, 0x17
        /*002a*/ 	.short	(.L_53 - .L_52)
.L_52:
        /*002c*/ 	.word	0x00000000
        /*0030*/ 	.short	0x0000
        /*0032*/ 	.short	0x0000
        /*0034*/ 	.byte	0x00, 0xf5, 0x21, 0x00


	//----- nvinfo : EIATTR_SPARSE_MMA_MASK
	.align		4
.L_53:
        /*0038*/ 	.byte	0x03, 0x50
        /*003a*/ 	.short	0x0000


	//----- nvinfo : EIATTR_MAXREG_COUNT
	.align		4
        /*003c*/ 	.byte	0x03, 0x1b
        /*003e*/ 	.short	0x00ff


	//----- nvinfo : EIATTR_EXTERNS
	.align		4
        /*0040*/ 	.byte	0x04, 0x0f
        /*0042*/ 	.short	(.L_55 - .L_54)


	//   ....[0]....
	.align		4
.L_54:
        /*0044*/ 	.word	index@(vprintf)


	//----- nvinfo : EIATTR_MERCURY_ISA_VERSION
	.align		4
.L_55:
        /*0048*/ 	.byte	0x03, 0x5f
        /*004a*/ 	.short	0x0101


	//----- nvinfo : EIATTR_VRC_CTA_INIT_COUNT
	.align		4
        /*004c*/ 	.byte	0x02, 0x4a
	.zero		1
	.zero		1


	//----- nvinfo : EIATTR_SYSCALL_OFFSETS
	.align		4
        /*0050*/ 	.byte	0x04, 0x46
        /*0052*/ 	.short	(.L_57 - .L_56)


	//   ....[0]....
.L_56:
        /*0054*/ 	.word	0x00000820


	//----- nvinfo : EIATTR_EXIT_INSTR_OFFSETS
	.align		4
.L_57:
        /*0058*/ 	.byte	0x04, 0x1c
        /*005a*/ 	.short	(.L_59 - .L_58)


	//   ....[0]....
.L_58:
        /*005c*/ 	.word	0x00000830


	//----- nvinfo : EIATTR_CBANK_PARAM_SIZE
	.align		4
.L_59:
        /*0060*/ 	.byte	0x03, 0x19
        /*0062*/ 	.short	0x0010


	//----- nvinfo : EIATTR_PARAM_CBANK
	.align		4
        /*0064*/ 	.byte	0x04, 0x0a
        /*0066*/ 	.short	(.L_61 - .L_60)
	.align		4
.L_60:
        /*0068*/ 	.word	index@(.nv.constant0._Z6resultP3ROBii)
        /*006c*/ 	.short	0x0380
        /*006e*/ 	.short	0x0010


	//----- nvinfo : EIATTR_SW_WAR
	.align		4
.L_61:
        /*0070*/ 	.byte	0x04, 0x36
        /*0072*/ 	.short	(.L_63 - .L_62)
.L_62:
        /*0074*/ 	.word	0x00000008
.L_63:


//--------------------- .nv.callgraph             --------------------------
	.section	.nv.callgraph,"",@"SHT_CUDA_CALLGRAPH"
	.align	4
	.sectionentsize	8
	.align		4
        /*0000*/ 	.word	0x00000000
	.align		4
        /*0004*/ 	.word	0xffffffff
	.align		4
        /*0008*/ 	.word	index@(_Z6updateP3ROBP2SQPfPiii)
	.align		4
        /*000c*/ 	.word	index@(__assertfail)
	.align		4
        /*0010*/ 	.word	index@(_Z6resultP3ROBii)
	.align		4
        /*0014*/ 	.word	index@(vprintf)
	.align		4
        /*0018*/ 	.word	0x00000000
	.align		4
        /*001c*/ 	.word	0xfffffffe
	.align		4
        /*0020*/ 	.word	0x00000000
	.align		4
        /*0024*/ 	.word	0xfffffffd
	.align		4
        /*0028*/ 	.word	0x00000000
	.align		4
        /*002c*/ 	.word	0xfffffffc


//--------------------- .nv.constant4             --------------------------
	.section	.nv.constant4,"a",@progbits
	.align	8
	.align		8
.nv.constant4:
        /*0000*/ 	.dword	__assertfail
	.align		8
        /*0008*/ 	.dword	__unnamed_1
	.align		8
        /*0010*/ 	.dword	__unnamed_2
	.align		8
        /*0018*/ 	.dword	__unnamed_3
	.align		8
        /*0020*/ 	.dword	$str$2
	.align		8
        /*0028*/ 	.dword	$str$4
	.align		8
        /*0030*/ 	.dword	$str$5
	.align		8
        /*0038*/ 	.dword	$str$6
	.align		8
        /*0040*/ 	.dword	$str$7
	.align		8
        /*0048*/ 	.dword	vprintf


//--------------------- .text._Z6updateP3ROBP2SQPfPiii --------------------------
	.section	.text._Z6updateP3ROBP2SQPfPiii,"ax",@progbits
	.align	128
        .global         _Z6updateP3ROBP2SQPfPiii
        .type           _Z6updateP3ROBP2SQPfPiii,@function
        .size           _Z6updateP3ROBP2SQPfPiii,(.L_x_48 - _Z6updateP3ROBP2SQPfPiii)
        .other          _Z6updateP3ROBP2SQPfPiii,@"STO_CUDA_ENTRY STV_DEFAULT"
_Z6updateP3ROBP2SQPfPiii:
.text._Z6updateP3ROBP2SQPfPiii:
[----:B------:R-:W0:Y:S01]  /*0000*/  LDC R1, c[0x0][0x37c] ;  /* 0x0000df00ff017b82 */ /* 0x000e220000000800 */
[----:B------:R-:W1:Y:S07]  /*0010*/  S2R R19, SR_TID.X ;  /* 0x0000000000137919 */ /* 0x000e6e0000002100 */
[----:B------:R-:W1:Y:S01]  /*0020*/  S2UR UR4, SR_CTAID.X ;  /* 0x00000000000479c3 */ /* 0x000e620000002500 */
[----:B------:R-:W2:Y:S07]  /*0030*/  LDCU UR5, c[0x0][0x3a0] ;  /* 0x00007400ff0577ac */ /* 0x000eae0008000800 */
[----:B------:R-:W1:Y:S02]  /*0040*/  LDC R2, c[0x0][0x360] ;  /* 0x0000d800ff027b82 */ /* 0x000e640000000800 */
[----:B-1----:R-:W-:-:S05]  /*0050*/  IMAD R19, R2, UR4, R19 ;  /* 0x0000000402137c24 */ /* 0x002fca000f8e0213 */
[----:B--2---:R-:W-:-:S13]  /*0060*/  ISETP.GE.AND P0, PT, R19, UR5, PT ;  /* 0x0000000513007c0c */ /* 0x004fda000bf06270 */
[----:B0-----:R-:W-:Y:S05]  /*0070*/  @P0 EXIT ;  /* 0x000000000000094d */ /* 0x001fea0003800000 */
[----:B------:R-:W0:Y:S01]  /*0080*/  LDCU UR4, c[0x0][0x370] ;  /* 0x00006e00ff0477ac */ /* 0x000e220008000800 */
[----:B------:R-:W1:Y:S01]  /*0090*/  LDCU.64 UR36, c[0x0][0x358] ;  /* 0x00006b00ff2477ac */ /* 0x000e620008000a00 */
[----:B0-----:R-:W-:-:S07]  /*00a0*/  IMAD R2, R2, UR4, RZ ;  /* 0x0000000402027c24 */ /* 0x001fce000f8e02ff */
.L_x_38:
[----:B0---4-:R-:W0:Y:S01]  /*00b0*/  LDC.64 R6, c[0x0][0x390] ;  /* 0x0000e400ff067b82 */ /* 0x011e220000000a00 */
[----:B--2---:R-:W2:Y:S07]  /*00c0*/  LDCU UR4, c[0x0][0x3a4] ;  /* 0x00007480ff0477ac */ /* 0x004eae0008000800 */
[----:B-1-3--:R-:W3:Y:S01]  /*00d0*/  LDC.64 R28, c[0x0][0x380] ;  /* 0x0000e000ff1c7b82 */ /* 0x00aee20000000a00 */
[----:B--2---:R-:W-:-:S04]  /*00e0*/  IMAD R3, R19, UR4, RZ ;  /* 0x0000000413037c24 */ /* 0x004fc8000f8e02ff */
[----:B0-----:R-:W-:-:S05]  /*00f0*/  IMAD.WIDE R6, R3, 0x4, R6 ;  /* 0x0000000403067825 */ /* 0x001fca00078e0206 */
[----:B-1----:R-:W2:Y:S04]  /*0100*/  LDG.E R8, desc[UR36][R6.64+0x5c] ;  /* 0x00005c2406087981 */ /* 0x002ea8000c1e1900 */
[----:B------:R-:W2:Y:S04]  /*0110*/  LDG.E R21, desc[UR36][R6.64+0x60] ;  /* 0x0000602406157981 */ /* 0x000ea8000c1e1900 */
[----:B------:R-:W4:Y:S04]  /*0120*/  LDG.E R23, desc[UR36][R6.64+0x64] ;  /* 0x0000642406177981 */ /* 0x000f28000c1e1900 */
[----:B------:R-:W5:Y:S04]  /*0130*/  LDG.E R25, desc[UR36][R6.64+0x68] ;  /* 0x0000682406197981 */ /* 0x000f68000c1e1900 */
        /* <DEDUP_REMOVED lines=8> */
[----:B------:R-:W5:Y:S01]  /*01c0*/  LDG.E R18, desc[UR36][R6.64+0x14] ;  /* 0x0000142406127981 */ /* 0x000f62000c1e1900 */
[----:B---3--:R-:W-:-:S03]  /*01d0*/  IMAD.WIDE R28, R19, 0x7cd0, R28 ;  /* 0x00007cd0131c7825 */ /* 0x008fc600078e021c */
[----:B------:R-:W3:Y:S04]  /*01e0*/  LDG.E R22, desc[UR36][R6.64+0x18] ;  /* 0x0000182406167981 */ /* 0x000ee8000c1e1900 */
[----:B------:R-:W3:Y:S04]  /*01f0*/  LDG.E R4, desc[UR36][R28.64+0x7cb8] ;  /* 0x007cb8241c047981 */ /* 0x000ee8000c1e1900 */
[----:B------:R-:W3:Y:S04]  /*0200*/  LDG.E R5, desc[UR36][R6.64+0x1c] ;  /* 0x00001c2406057981 */ /* 0x000ee8000c1e1900 */
[----:B------:R-:W3:Y:S04]  /*0210*/  LDG.E R0, desc[UR36][R6.64+0x34] ;  /* 0x0000342406007981 */ /* 0x000ee8000c1e1900 */
[----:B------:R-:W3:Y:S01]  /*0220*/  LDG.E R3, desc[UR36][R6.64+0x38] ;  /* 0x0000382406037981 */ /* 0x000ee2000c1e1900 */
[----:B--2---:R-:W-:-:S04]  /*0230*/  FSETP.GEU.AND P0, PT, R8, R21, PT ;  /* 0x000000150800720b */ /* 0x004fc80003f0e000 */
[----:B------:R-:W-:-:S04]  /*0240*/  FSEL R8, R21, R8, !P0 ;  /* 0x0000000815087208 */ /* 0x000fc80004000000 */
[----:B----4-:R-:W-:-:S04]  /*0250*/  FSETP.GEU.AND P1, PT, R8, R23, PT ;  /* 0x000000170800720b */ /* 0x010fc80003f2e000 */
[----:B------:R-:W-:-:S04]  /*0260*/  FSEL R8, R23, R8, !P1 ;  /* 0x0000000817087208 */ /* 0x000fc80004800000 */
[----:B-----5:R-:W-:-:S04]  /*0270*/  FSETP.GEU.AND P2, PT, R8, R25, PT ;  /* 0x000000190800720b */ /* 0x020fc80003f4e000 */
[----:B------:R-:W-:Y:S02]  /*0280*/  FSEL R8, R25, R8, !P2 ;  /* 0x0000000819087208 */ /* 0x000fe40005000000 */
[----:B------:R-:W2:Y:S02]  /*0290*/  LDG.E R25, desc[UR36][R6.64] ;  /* 0x0000002406197981 */ /* 0x000ea4000c1e1900 */
[----:B------:R-:W-:-:S04]  /*02a0*/  FSETP.GEU.AND P3, PT, R8, R27, PT ;  /* 0x0000001b0800720b */ /* 0x000fc80003f6e000 */
[----:B------:R-:W-:Y:S02]  /*02b0*/  FSEL R12, R27, R8, !P3 ;  /* 0x000000081b0c7208 */ /* 0x000fe40005800000 */
[----:B------:R-:W4:Y:S02]  /*02c0*/  LDG.E R8, desc[UR36][R6.64+0x3c] ;  /* 0x00003c2406087981 */ /* 0x000f24000c1e1900 */
[----:B------:R-:W-:-:S04]  /*02d0*/  FSETP.GEU.AND P4, PT, R12, R9, PT ;  /* 0x000000090c00720b */ /* 0x000fc80003f8e000 */
[----:B------:R-:W-:Y:S02]  /*02e0*/  FSEL R21, R9, R12, !P4 ;  /* 0x0000000c09157208 */ /* 0x000fe40006000000 */
[----:B------:R-:W-:Y:S01]  /*02f0*/  SEL R12, RZ, 0x1, P0 ;  /* 0x00000001ff0c7807 */ /* 0x000fe20000000000 */
[----:B------:R-:W5:Y:S01]  /*0300*/  LDG.E R9, desc[UR36][R6.64+0x20] ;  /* 0x0000202406097981 */ /* 0x000f62000c1e1900 */
[----:B------:R-:W-:Y:S02]  /*0310*/  FSETP.GEU.AND P0, PT, R21, R10, PT ;  /* 0x0000000a1500720b */ /* 0x000fe40003f0e000 */
[----:B------:R-:W-:Y:S02]  /*0320*/  SEL R12, R12, 0x2, P1 ;  /* 0x000000020c0c7807 */ /* 0x000fe40000800000 */
[----:B------:R-:W-:Y:S02]  /*0330*/  FSEL R20, R10, R21, !P0 ;  /* 0x000000150a147208 */ /* 0x000fe40004000000 */
[----:B------:R-:W-:Y:S01]  /*0340*/  SEL R12, R12, 0x3, P2 ;  /* 0x000000030c0c7807 */ /* 0x000fe20001000000 */
[----:B------:R-:W2:Y:S01]  /*0350*/  LDG.E R10, desc[UR36][R6.64+0x40] ;  /* 0x00004024060a7981 */ /* 0x000ea2000c1e1900 */
[----:B------:R-:W-:-:S02]  /*0360*/  FSETP.GEU.AND P1, PT, R20, R11, PT ;  /* 0x0000000b1400720b */ /* 0x000fc40003f2e000 */
[----:B------:R-:W-:Y:S02]  /*0370*/  SEL R14, R12, 0x4, P3 ;  /* 0x000000040c0e7807 */ /* 0x000fe40001800000 */
[----:B------:R-:W-:Y:S01]  /*0380*/  FSEL R24, R11, R20, !P1 ;  /* 0x000000140b187208 */ /* 0x000fe20004800000 */
[----:B------:R-:W2:Y:S01]  /*0390*/  LDG.E R12, desc[UR36][R6.64+0x44] ;  /* 0x00004424060c7981 */ /* 0x000ea2000c1e1900 */
[----:B------:R-:W-:Y:S02]  /*03a0*/  SEL R14, R14, 0x5, P4 ;  /* 0x000000050e0e7807 */ /* 0x000fe40002000000 */
[----:B------:R-:W-:Y:S01]  /*03b0*/  FSETP.GEU.AND P2, PT, R24, R13, PT ;  /* 0x0000000d1800720b */ /* 0x000fe20003f4e000 */
[----:B------:R-:W2:Y:S01]  /*03c0*/  LDG.E R11, desc[UR36][R6.64+0x24] ;  /* 0x00002424060b7981 */ /* 0x000ea2000c1e1900 */
[----:B------:R-:W-:Y:S02]  /*03d0*/  SEL R20, R14, 0x6, P0 ;  /* 0x000000060e147807 */ /* 0x000fe40000000000 */
[----:B------:R-:W-:Y:S01]  /*03e0*/  FSEL R24, R13, R24, !P2 ;  /* 0x000000180d187208 */ /* 0x000fe20005000000 */
[----:B------:R-:W2:Y:S01]  /*03f0*/  LDG.E R14, desc[UR36][R6.64+0x48] ;  /* 0x00004824060e7981 */ /* 0x000ea2000c1e1900 */
[----:B------:R-:W-:-:S02]  /*0400*/  SEL R20, R20, 0x7, P1 ;  /* 0x0000000714147807 */ /* 0x000fc40000800000 */
[----:B------:R-:W-:Y:S01]  /*0410*/  FSETP.GEU.AND P0, PT, R24, R17, PT ;  /* 0x000000111800720b */ /* 0x000fe20003f0e000 */
[----:B------:R-:W2:Y:S01]  /*0420*/  LDG.E R13, desc[UR36][R6.64+0x28] ;  /* 0x00002824060d7981 */ /* 0x000ea2000c1e1900 */
[----:B------:R-:W-:Y:S02]  /*0430*/  FSETP.GEU.AND P6, PT, R15, R16, PT ;  /* 0x000000100f00720b */ /* 0x000fe40003fce000 */
[----:B------:R-:W-:Y:S02]  /*0440*/  SEL R17, R20, 0x8, P2 ;  /* 0x0000000814117807 */ /* 0x000fe40001000000 */
[----:B------:R-:W-:Y:S01]  /*0450*/  FSEL R21, R16, R15, !P6 ;  /* 0x0000000f10157208 */ /* 0x000fe20007000000 */
[----:B------:R-:W2:Y:S01]  /*0460*/  LDG.E R20, desc[UR36][R6.64+0x4] ;  /* 0x0000042406147981 */ /* 0x000ea2000c1e1900 */
[----:B------:R-:W-:Y:S02]  /*0470*/  SEL R17, R17, 0x9, P0 ;  /* 0x0000000911117807 */ /* 0x000fe40000000000 */
[----:B------:R-:W-:Y:S01]  /*0480*/  FSETP.GEU.AND P2, PT, R21, R18, PT ;  /* 0x000000121500720b */ /* 0x000fe20003f4e000 */
[----:B------:R-:W2:Y:S01]  /*0490*/  LDG.E R16, desc[UR36][R6.64+0x4c] ;  /* 0x00004c2406107981 */ /* 0x000ea2000c1e1900 */
[----:B------:R-:W-:-:S03]  /*04a0*/  ISETP.NE.AND P0, PT, R17, RZ, PT ;  /* 0x000000ff1100720c */ /* 0x000fc60003f05270 */
[----:B------:R-:W2:Y:S01]  /*04b0*/  LDG.E R15, desc[UR36][R6.64+0x2c] ;  /* 0x00002c24060f7981 */ /* 0x000ea2000c1e1900 */
[----:B------:R-:W-:-:S03]  /*04c0*/  FSEL R23, R18, R21, !P2 ;  /* 0x0000001512177208 */ /* 0x000fc60005000000 */
[----:B------:R-:W2:Y:S01]  /*04d0*/  LDG.E R18, desc[UR36][R6.64+0x50] ;  /* 0x0000502406127981 */ /* 0x000ea2000c1e1900 */
[----:B---3--:R-:W-:-:S03]  /*04e0*/  FSETP.GEU.AND P1, PT, R23, R22, PT ;  /* 0x000000161700720b */ /* 0x008fc60003f2e000 */
[----:B------:R-:W3:Y:S01]  /*04f0*/  LDG.E R21, desc[UR36][R6.64+0x30] ;  /* 0x0000302406157981 */ /* 0x000ee2000c1e1900 */
[----:B------:R-:W-:-:S03]  /*0500*/  FSEL R26, R22, R23, !P1 ;  /* 0x00000017161a7208 */ /* 0x000fc60004800000 */
[----:B------:R-:W3:Y:S01]  /*0510*/  @P0 LDG.E R24, desc[UR36][R6.64+0x8] ;  /* 0x0000082406180981 */ /* 0x000ee2000c1e1900 */
[C---:B------:R-:W-:Y:S01]  /*0520*/  ISETP.NE.AND P4, PT, R4.reuse, RZ, PT ;  /* 0x000000ff0400720c */ /* 0x040fe20003f85270 */
[----:B------:R-:W-:Y:S01]  /*0530*/  VIADD R4, R4, 0xffffffff ;  /* 0xffffffff04047836 */ /* 0x000fe20000000000 */
[----:B------:R-:W-:Y:S01]  /*0540*/  FSETP.GEU.AND P3, PT, R26, R5, PT ;  /* 0x000000051a00720b */ /* 0x000fe20003f6e000 */
[----:B------:R-:W3:Y:S03]  /*0550*/  LDG.E R22, desc[UR36][R6.64+0x54] ;  /* 0x0000542406167981 */ /* 0x000ee6000c1e1900 */
[----:B------:R-:W-:Y:S01]  /*0560*/  FSEL R26, R5, R26, !P3 ;  /* 0x0000001a051a7208 */ /* 0x000fe20005800000 */
[----:B------:R0:W3:Y:S01]  /*0570*/  LDG.E R23, desc[UR36][R6.64+0x58] ;  /* 0x0000582406177981 */ /* 0x0000e2000c1e1900 */
[----:B------:R-:W-:Y:S02]  /*0580*/  SEL R5, R4, 0x5e, P4 ;  /* 0x0000005e04057807 */ /* 0x000fe40002000000 */
[----:B------:R-:W-:-:S03]  /*0590*/  FSETP.GEU.AND P5, PT, R0, R3, PT ;  /* 0x000000030000720b */ /* 0x000fc60003fae000 */
[----:B------:R-:W-:Y:S01]  /*05a0*/  IMAD.WIDE R4, R5, 0x150, R28 ;  /* 0x0000015005047825 */ /* 0x000fe200078e021c */
[----:B------:R-:W-:-:S04]  /*05b0*/  FSEL R3, R3, R0, !P5 ;  /* 0x0000000003037208 */ /* 0x000fc80006800000 */
[----:B------:R-:W3:Y:S01]  /*05c0*/  LDG.E R0, desc[UR36][R4.64+0x10] ;  /* 0x0000102404007981 */ /* 0x000ee2000c1e1900 */
[----:B0-----:R-:W-:Y:S01]  /*05d0*/  SEL R6, RZ, 0x1, P5 ;  /* 0x00000001ff067807 */ /* 0x001fe20002800000 */
[----:B------:R-:W-:Y:S01]  /*05e0*/  BSSY.RECONVERGENT B0, `(.L_x_0) ;  /* 0x0000044000007945 */ /* 0x000fe20003800200 */
[----:B----4-:R-:W-:-:S04]  /*05f0*/  FSETP.GEU.AND P4, PT, R3, R8, PT ;  /* 0x000000080300720b */ /* 0x010fc80003f8e000 */
[----:B------:R-:W-:Y:S02]  /*0600*/  FSEL R27, R8, R3, !P4 ;  /* 0x00000003081b7208 */ /* 0x000fe40006000000 */
[----:B------:R-:W-:-:S04]  /*0610*/  SEL R3, RZ, 0x1, P6 ;  /* 0x00000001ff037807 */ /* 0x000fc80003000000 */
[----:B------:R-:W-:Y:S02]  /*0620*/  SEL R3, R3, 0x2, P2 ;  /* 0x0000000203037807 */ /* 0x000fe40001000000 */
[----:B-----5:R-:W-:Y:S02]  /*0630*/  FSETP.GEU.AND P6, PT, R26, R9, PT ;  /* 0x000000091a00720b */ /* 0x020fe40003fce000 */
[----:B--2---:R-:W-:Y:S02]  /*0640*/  FSETP.GEU.AND P2, PT, R27, R10, PT ;  /* 0x0000000a1b00720b */ /* 0x004fe40003f4e000 */
[----:B------:R-:W-:Y:S02]  /*0650*/  SEL R3, R3, 0x3, P1 ;  /* 0x0000000303037807 */ /* 0x000fe40000800000 */
[----:B------:R-:W-:Y:S02]  /*0660*/  FSEL R27, R10, R27, !P2 ;  /* 0x0000001b0a1b7208 */ /* 0x000fe40005000000 */
[----:B------:R-:W-:-:S02]  /*0670*/  FSEL R26, R9, R26, !P6 ;  /* 0x0000001a091a7208 */ /* 0x000fc40007000000 */
[----:B------:R-:W-:Y:S02]  /*0680*/  SEL R3, R3, 0x4, P3 ;  /* 0x0000000403037807 */ /* 0x000fe40001800000 */
[----:B------:R-:W-:Y:S02]  /*0690*/  FSETP.GEU.AND P1, PT, R27, R12, PT ;  /* 0x0000000c1b00720b */ /* 0x000fe40003f2e000 */
[----:B------:R-:W-:Y:S02]  /*06a0*/  FSETP.GEU.AND P3, PT, R26, R11, PT ;  /* 0x0000000b1a00720b */ /* 0x000fe40003f6e000 */
[----:B------:R-:W-:Y:S02]  /*06b0*/  FSEL R27, R12, R27, !P1 ;  /* 0x0000001b0c1b7208 */ /* 0x000fe40004800000 */
[----:B------:R-:W-:Y:S02]  /*06c0*/  FSEL R26, R11, R26, !P3 ;  /* 0x0000001a0b1a7208 */ /* 0x000fe40005800000 */
[----:B------:R-:W-:-:S02]  /*06d0*/  SEL R3, R3, 0x5, P6 ;  /* 0x0000000503037807 */ /* 0x000fc40003000000 */
[----:B------:R-:W-:Y:S02]  /*06e0*/  FSETP.GEU.AND P5, PT, R27, R14, PT ;  /* 0x0000000e1b00720b */ /* 0x000fe40003fae000 */
[----:B------:R-:W-:Y:S02]  /*06f0*/  FSETP.GEU.AND P6, PT, R26, R13, PT ;  /* 0x0000000d1a00720b */ /* 0x000fe40003fce000 */
[----:B------:R-:W-:Y:S02]  /*0700*/  FSEL R27, R14, R27, !P5 ;  /* 0x0000001b0e1b7208 */ /* 0x000fe40006800000 */
[----:B------:R-:W-:Y:S02]  /*0710*/  FSEL R26, R13, R26, !P6 ;  /* 0x0000001a0d1a7208 */ /* 0x000fe40007000000 */
[----:B------:R-:W-:Y:S02]  /*0720*/  SEL R7, R6, 0x2, P4 ;  /* 0x0000000206077807 */ /* 0x000fe40002000000 */
[----:B------:R-:W-:-:S02]  /*0730*/  SEL R6, R3, 0x6, P3 ;  /* 0x0000000603067807 */ /* 0x000fc40001800000 */
[----:B------:R-:W-:Y:S02]  /*0740*/  FSETP.GEU.AND P3, PT, R27, R16, PT ;  /* 0x000000101b00720b */ /* 0x000fe40003f6e000 */
[----:B------:R-:W-:Y:S02]  /*0750*/  FSETP.GEU.AND P4, PT, R26, R15, PT ;  /* 0x0000000f1a00720b */ /* 0x000fe40003f8e000 */
[----:B------:R-:W-:Y:S02]  /*0760*/  FSEL R27, R16, R27, !P3 ;  /* 0x0000001b101b7208 */ /* 0x000fe40005800000 */
[----:B------:R-:W-:Y:S02]  /*0770*/  SEL R7, R7, 0x3, P2 ;  /* 0x0000000307077807 */ /* 0x000fe40001000000 */
[----:B------:R-:W-:Y:S02]  /*0780*/  FSEL R26, R15, R26, !P4 ;  /* 0x0000001a0f1a7208 */ /* 0x000fe40006000000 */
[----:B------:R-:W-:Y:S01]  /*0790*/  SEL R6, R6, 0x7, P6 ;  /* 0x0000000706067807 */ /* 0x000fe20003000000 */
[----:B------:R-:W-:Y:S01]  /*07a0*/  IMAD.MOV.U32 R3, RZ, RZ, 0x3f000000 ;  /* 0x3f000000ff037424 */ /* 0x000fe200078e00ff */
[----:B------:R-:W-:-:S02]  /*07b0*/  FSETP.GEU.AND P2, PT, R27, R18, PT ;  /* 0x000000121b00720b */ /* 0x000fc40003f4e000 */
[----:B------:R-:W-:Y:S02]  /*07c0*/  SEL R7, R7, 0x4, P1 ;  /* 0x0000000407077807 */ /* 0x000fe40000800000 */
[----:B---3--:R-:W-:Y:S02]  /*07d0*/  FSETP.GEU.AND P6, PT, R26, R21, PT ;  /* 0x000000151a00720b */ /* 0x008fe40003fce000 */
[----:B------:R-:W-:Y:S02]  /*07e0*/  SEL R6, R6, 0x8, P4 ;  /* 0x0000000806067807 */ /* 0x000fe40002000000 */
[----:B------:R-:W-:Y:S02]  /*07f0*/  FSEL R27, R18, R27, !P2 ;  /* 0x0000001b121b7208 */ /* 0x000fe40005000000 */
[----:B------:R-:W-:Y:S02]  /*0800*/  SEL R8, R7, 0x5, P5 ;  /* 0x0000000507087807 */ /* 0x000fe40002800000 */
[----:B------:R-:W-:-:S02]  /*0810*/  @P0 LOP3.LUT R11, R3, 0x80000000, R24, 0xb8, !PT ;  /* 0x80000000030b0812 */ /* 0x000fc400078eb818 */
[----:B------:R-:W-:Y:S02]  /*0820*/  SEL R6, R6, 0x9, P6 ;  /* 0x0000000906067807 */ /* 0x000fe40003000000 */
[----:B------:R-:W-:Y:S01]  /*0830*/  FSETP.GEU.AND P1, PT, R27, R22, PT ;  /* 0x000000161b00720b */ /* 0x000fe20003f2e000 */
[----:B------:R-:W-:Y:S01]  /*0840*/  @P0 FADD.RZ R11, R24, R11 ;  /* 0x0000000b180b0221 */ /* 0x000fe2000000c000 */
[----:B------:R-:W-:Y:S02]  /*0850*/  SEL R8, R8, 0x6, P3 ;  /* 0x0000000608087807 */ /* 0x000fe40001800000 */
[----:B------:R-:W-:Y:S01]  /*0860*/  ISETP.GE.U32.AND P3, PT, R6, 0x9, PT ;  /* 0x000000090600780c */ /* 0x000fe20003f66070 */
[----:B------:R-:W0:Y:S01]  /*0870*/  @P0 F2I.TRUNC.NTZ R12, R11 ;  /* 0x0000000b000c0305 */ /* 0x000e22000020f100 */
[----:B------:R-:W-:Y:S02]  /*0880*/  FSEL R22, R22, R27, !P1 ;  /* 0x0000001b16167208 */ /* 0x000fe40004800000 */
[----:B------:R-:W-:-:S02]  /*0890*/  SEL R8, R8, 0x7, P2 ;  /* 0x0000000708087807 */ /* 0x000fc40001000000 */
[C---:B------:R-:W-:Y:S02]  /*08a0*/  LOP3.LUT R9, R3.reuse, 0x80000000, R20, 0xb8, !PT ;  /* 0x8000000003097812 */ /* 0x040fe400078eb814 */
[----:B------:R-:W-:Y:S02]  /*08b0*/  LOP3.LUT R10, R3, 0x80000000, R25, 0xb8, !PT ;  /* 0x80000000030a7812 */ /* 0x000fe400078eb819 */
[----:B------:R-:W-:Y:S02]  /*08c0*/  ISETP.GE.U32.OR P4, PT, R17, 0x9, !P0 ;  /* 0x000000091100780c */ /* 0x000fe40004786470 */
[----:B------:R-:W-:Y:S02]  /*08d0*/  FSETP.GEU.AND P2, PT, R22, R23, PT ;  /* 0x000000171600720b */ /* 0x000fe40003f4e000 */
[----:B------:R-:W-:Y:S01]  /*08e0*/  SEL R8, R8, 0x8, P1 ;  /* 0x0000000808087807 */ /* 0x000fe20000800000 */
[----:B------:R-:W-:Y:S01]  /*08f0*/  FADD.RZ R9, R20, R9 ;  /* 0x0000000914097221 */ /* 0x000fe2000000c000 */
[----:B------:R-:W-:-:S02]  /*0900*/  FADD.RZ R10, R25, R10 ;  /* 0x0000000a190a7221 */ /* 0x000fc4000000c000 */
[----:B------:R-:W-:Y:S01]  /*0910*/  SEL R8, R8, 0x9, P2 ;  /* 0x0000000908087807 */ /* 0x000fe20001000000 */
[----:B------:R-:W1:Y:S01]  /*0920*/  F2I.TRUNC.NTZ R7, R9 ;  /* 0x0000000900077305 */ /* 0x000e62000020f100 */
[----:B------:R-:W-:Y:S02]  /*0930*/  FSETP.NEU.AND P2, PT, R0, RZ, PT ;  /* 0x000000ff0000720b */ /* 0x000fe40003f4d000 */
[----:B------:R-:W-:-:S05]  /*0940*/  ISETP.GE.U32.AND P1, PT, R8, 0x9, PT ;  /* 0x000000090800780c */ /* 0x000fca0003f26070 */
[----:B------:R-:W2:Y:S01]  /*0950*/  @P3 F2I.TRUNC.NTZ R6, R10 ;  /* 0x0000000a00063305 */ /* 0x000ea2000020f100 */
[----:B0-----:R-:W-:Y:S02]  /*0960*/  @!P4 VIADD R12, R17, 0x9 ;  /* 0x00000009110cc836 */ /* 0x001fe40000000000 */
[----:B------:R-:W-:Y:S02]  /*0970*/  IMAD.MOV.U32 R3, RZ, RZ, RZ ;  /* 0x000000ffff037224 */ /* 0x000fe400078e00ff */
[----:B------:R-:W-:Y:S01]  /*0980*/  @P0 IMAD.MOV.U32 R3, RZ, RZ, R12 ;  /* 0x000000ffff030224 */ /* 0x000fe200078e000c */
[----:B------:R-:W-:Y:S02]  /*0990*/  PLOP3.LUT P0, PT, PT, PT, PT, 0x8, 0x80 ;  /* 0x000000000080781c */ /* 0x000fe40003f0e170 */
[----:B-1----:R-:W-:Y:S02]  /*09a0*/  @!P1 VIADD R7, R8, 0x6 ;  /* 0x0000000608079836 */ /* 0x002fe40000000000 */
[----:B------:R-:W-:-:S02]  /*09b0*/  VIMNMX R3, PT, PT, R3, 0xa, !PT ;  /* 0x0000000a03037848 */ /* 0x000fc40007fe0100 */
[----:B--2---:R-:W-:Y:S01]  /*09c0*/  VIMNMX R23, PT, PT, RZ, R6, !PT ;  /* 0x00000006ff177248 */ /* 0x004fe20007fe0100 */
[----:B------:R-:W-:Y:S06]  /*09d0*/  @P2 BRA `(.L_x_1) ;  /* 0x0000000000102947 */ /* 0x000fec0003800000 */
[----:B------:R-:W2:Y:S02]  /*09e0*/  LDG.E R0, desc[UR36][R4.64+0x34] ;  /* 0x0000342404007981 */ /* 0x000ea4000c1e1900 */
[----:B--2---:R-:W-:-:S13]  /*09f0*/  FSETP.NEU.AND P1, PT, R0, RZ, PT ;  /* 0x000000ff0000720b */ /* 0x004fda0003f2d000 */
[----:B------:R-:W2:Y:S02]  /*0a00*/  @!P1 LDG.E R0, desc[UR36][R4.64+0x38] ;  /* 0x0000382404009981 */ /* 0x000ea4000c1e1900 */
[----:B--2---:R-:W-:-:S13]  /*0a10*/  @!P1 FSETP.EQ.AND P0, PT, R0, RZ, PT ;  /* 0x000000ff0000920b */ /* 0x004fda0003f02000 */
.L_x_1:
[----:B------:R-:W-:Y:S05]  /*0a20*/  BSYNC.RECONVERGENT B0 ;  /* 0x0000000000007941 */ /* 0x000fea0003800200 */
.L_x_0:
[----:B------:R-:W-:Y:S01]  /*0a30*/  IMAD.MOV R14, RZ, RZ, -R23 ;  /* 0x000000ffff0e7224 */ /* 0x000fe200078e0a17 */
[----:B------:R-:W-:Y:S02]  /*0a40*/  VIMNMX R7, PT, PT, R7, 0x6, !PT ;  /* 0x0000000607077848 */ /* 0x000fe40007fe0100 */
[----:B------:R-:W-:Y:S02]  /*0a50*/  SEL R0, R3, RZ, !P0 ;  /* 0x000000ff03007207 */ /* 0x000fe40004000000 */
[----:B------:R-:W-:Y:S02]  /*0a60*/  I2FP.F32.U32 R15, R7 ;  /* 0x00000007000f7245 */ /* 0x000fe40000201000 */
[----:B------:R-:W-:Y:S02]  /*0a70*/  I2FP.F32.S32 R14, R14 ;  /* 0x0000000e000e7245 */ /* 0x000fe40000201400 */
[----:B------:R-:W-:-:S03]  /*0a80*/  I2FP.F32.U32 R3, R0 ;  /* 0x0000000000037245 */ /* 0x000fc60000201000 */
[----:B------:R0:W-:Y:S04]  /*0a90*/  STG.E.64 desc[UR36][R4.64], R14 ;  /* 0x0000000e04007986 */ /* 0x0001e8000c101b24 */
[----:B------:R1:W-:Y:S04]  /*0aa0*/  STG.E desc[UR36][R4.64+0x8], R3 ;  /* 0x0000080304007986 */ /* 0x0003e8000c101924 */
[----:B------:R-:W2:Y:S01]  /*0ab0*/  LDG.E.64 R8, desc[UR36][R28.64+0x7cc0] ;  /* 0x007cc0241c087981 */ /* 0x000ea2000c1e1b00 */
[----:B------:R-:W-:Y:S01]  /*0ac0*/  IMAD.IADD R11, R23, 0x1, R0 ;  /* 0x00000001170b7824 */ /* 0x000fe200078e0200 */
[----:B------:R-:W-:Y:S04]  /*0ad0*/  BSSY.RECONVERGENT B11, `(.L_x_2) ;  /* 0x00003240000b7945 */ /* 0x000fe80003800200 */
[----:B------:R-:W-:Y:S01]  /*0ae0*/  BSSY.RELIABLE B10, `(.L_x_3) ;  /* 0x00000250000a7945 */ /* 0x000fe20003800100 */
[----:B0-----:R-:W-:-:S02]  /*0af0*/  SHF.R.S32.HI R14, RZ, 0x1f, R19 ;  /* 0x0000001fff0e7819 */ /* 0x001fc40000011413 */
[C---:B--2---:R-:W-:Y:S02]  /*0b00*/  IADD3 R7, P1, P2, R8.reuse, R23, R7 ;  /* 0x0000001708077210 */ /* 0x044fe40007a3e007 */
[----:B------:R-:W-:Y:S02]  /*0b10*/  IADD3 R10, P0, PT, R8, R11, RZ ;  /* 0x0000000b080a7210 */ /* 0x000fe40007f1e0ff */
[----:B------:R-:W-:Y:S01]  /*0b20*/  IADD3 R12, P3, PT, R7, 0x1, RZ ;  /* 0x00000001070c7810 */ /* 0x000fe20007f7e0ff */
[--C-:B------:R-:W-:Y:S01]  /*0b30*/  IMAD.MOV.U32 R7, RZ, RZ, R9.reuse ;  /* 0x000000ffff077224 */ /* 0x100fe200078e0009 */
[----:B------:R-:W-:Y:S01]  /*0b40*/  IADD3.X R0, PT, PT, R9, RZ, RZ, P1, P2 ;  /* 0x000000ff09007210 */ /* 0x000fe20000fe44ff */
[----:B------:R-:W-:Y:S01]  /*0b50*/  IMAD.X R11, RZ, RZ, R9, P0 ;  /* 0x000000ffff0b7224 */ /* 0x000fe200000e0609 */
[----:B------:R-:W-:Y:S01]  /*0b60*/  ISETP.GE.AND P1, PT, R6, 0x1, PT ;  /* 0x000000010600780c */ /* 0x000fe20003f26270 */
[----:B------:R-:W-:Y:S02]  /*0b70*/  IMAD.MOV.U32 R6, RZ, RZ, R8 ;  /* 0x000000ffff067224 */ /* 0x000fe400078e0008 */
[----:B------:R-:W-:Y:S01]  /*0b80*/  IMAD.X R13, RZ, RZ, R0, P3 ;  /* 0x000000ffff0d7224 */ /* 0x000fe200018e0600 */
[----:B------:R1:W-:Y:S01]  /*0b90*/  STG.E.64 desc[UR36][R4.64+0xd8], R10 ;  /* 0x0000d80a04007986 */ /* 0x0003e2000c101b24 */
[----:B------:R-:W-:-:S03]  /*0ba0*/  PLOP3.LUT P0, PT, P1, PT, PT, 0x8, 0x80 ;  /* 0x000000000080781c */ /* 0x000fc60000f0e170 */
[----:B------:R1:W-:Y:S04]  /*0bb0*/  STG.E.64 desc[UR36][R4.64+0xd0], R12 ;  /* 0x0000d00c04007986 */ /* 0x0003e8000c101b24 */
[----:B------:R1:W-:Y:S01]  /*0bc0*/  STG.E.64 desc[UR36][R28.64+0x7cc8], R8 ;  /* 0x007cc8081c007986 */ /* 0x0003e2000c101b24 */
[----:B------:R-:W-:Y:S05]  /*0bd0*/  @!P1 BRA `(.L_x_4) ;  /* 0x0000000000209947 */ /* 0x000fea0003800000 */
[----:B-1----:R-:W0:Y:S01]  /*0be0*/  LDC.64 R4, c[0x0][0x398] ;  /* 0x0000e600ff047b82 */ /* 0x002e220000000a00 */
[----:B------:R-:W-:Y:S02]  /*0bf0*/  IMAD.MOV.U32 R3, RZ, RZ, 0x1 ;  /* 0x00000001ff037424 */ /* 0x000fe400078e00ff */
[----:B0-----:R-:W-:-:S05]  /*0c00*/  IMAD.WIDE R4, R19, 0x4, R4 ;  /* 0x0000000413047825 */ /* 0x001fca00078e0204 */
[----:B------:R0:W-:Y:S04]  /*0c10*/  STG.E desc[UR36][R4.64], R3 ;  /* 0x0000000304007986 */ /* 0x0001e8000c101924 */
[----:B------:R-:W2:Y:S02]  /*0c20*/  LDG.E.64 R6, desc[UR36][R28.64+0x7cc0] ;  /* 0x007cc0241c067981 */ /* 0x000ea4000c1e1b00 */
[----:B--2---:R-:W-:-:S05]  /*0c30*/  IADD3 R23, P1, PT, R23, R6, RZ ;  /* 0x0000000617177210 */ /* 0x004fca0007f3e0ff */
[----:B------:R-:W-:Y:S01]  /*0c40*/  IMAD.X R18, RZ, RZ, R7, P1 ;  /* 0x000000ffff127224 */ /* 0x000fe200008e0607 */
[----:B0-----:R-:W-:Y:S07]  /*0c50*/  BRA `(.L_x_5) ;  /* 0x0000000000347947 */ /* 0x001fee0003800000 */
.L_x_4:
[----:B-1----:R-:W2:Y:S04]  /*0c60*/  LDG.E R3, desc[UR36][R28.64+0x7cb8] ;  /* 0x007cb8241c037981 */ /* 0x002ea8000c1e1900 */
[----:B------:R-:W3:Y:S01]  /*0c70*/  LDG.E R0, desc[UR36][R28.64+0x7cb4] ;  /* 0x007cb4241c007981 */ /* 0x000ee2000c1e1900 */
[C---:B--2---:R-:W-:Y:S01]  /*0c80*/  ISETP.NE.AND P1, PT, R3.reuse, 0x5e, PT ;  /* 0x0000005e0300780c */ /* 0x044fe20003f25270 */
[----:B------:R-:W-:-:S05]  /*0c90*/  VIADD R3, R3, 0x1 ;  /* 0x0000000103037836 */ /* 0x000fca0000000000 */
[----:B------:R-:W-:-:S04]  /*0ca0*/  SEL R3, R3, RZ, P1 ;  /* 0x000000ff03037207 */ /* 0x000fc80000800000 */
[----:B---3--:R-:W-:-:S13]  /*0cb0*/  ISETP.NE.AND P1, PT, R0, R3, PT ;  /* 0x000000030000720c */ /* 0x008fda0003f25270 */
[----:B------:R-:W0:Y:S01]  /*0cc0*/  @P1 LDC.64 R4, c[0x0][0x398] ;  /* 0x0000e600ff041b82 */ /* 0x000e220000000a00 */
[----:B------:R-:W-:Y:S05]  /*0cd0*/  @P1 BREAK.RELIABLE B10 ;  /* 0x00000000000a1942 */ /* 0x000fea0003800100 */
[----:B0-----:R-:W-:-:S05]  /*0ce0*/  @P1 IMAD.WIDE R4, R19, 0x4, R4 ;  /* 0x0000000413041825 */ /* 0x001fca00078e0204 */
[----:B------:R0:W-:Y:S01]  /*0cf0*/  @P1 STG.E desc[UR36][R4.64], RZ ;  /* 0x000000ff04001986 */ /* 0x0001e2000c101924 */
[----:B------:R-:W-:Y:S05]  /*0d00*/  @P1 BRA `(.L_x_6) ;  /* 0x0000003000001947 */ /* 0x000fea0003800000 */
[----:B------:R-:W-:Y:S02]  /*0d10*/  IMAD.MOV.U32 R23, RZ, RZ, RZ ;  /* 0x000000ffff177224 */ /* 0x000fe400078e00ff */
[----:B------:R-:W-:-:S07]  /*0d20*/  IMAD.MOV.U32 R18, RZ, RZ, RZ ;  /* 0x000000ffff127224 */ /* 0x000fce00078e00ff */
.L_x_5:
[----:B------:R-:W-:Y:S05]  /*0d30*/  BSYNC.RELIABLE B10 ;  /* 0x00000000000a7941 */ /* 0x000fea0003800100 */
.L_x_3:
[----:B------:R-:W1:Y:S01]  /*0d40*/  LDC.64 R16, c[0x0][0x388] ;  /* 0x0000e200ff107b82 */ /* 0x000e620000000a00 */
[----:B------:R-:W-:Y:S02]  /*0d50*/  IMAD R3, R14, 0x17b0, RZ ;  /* 0x000017b00e037824 */ /* 0x000fe400078e02ff */
[----:B------:R-:W-:Y:S02]  /*0d60*/  IMAD.MOV.U32 R22, RZ, RZ, RZ ;  /* 0x000000ffff167224 */ /* 0x000fe400078e00ff */
[----:B------:R-:W-:Y:S02]  /*0d70*/  IMAD.MOV.U32 R24, RZ, RZ, RZ ;  /* 0x000000ffff187224 */ /* 0x000fe400078e00ff */
[----:B-1----:R-:W-:-:S04]  /*0d80*/  IMAD.WIDE.U32 R16, R19, 0x17b0, R16 ;  /* 0x000017b013107825 */ /* 0x002fc800078e0010 */
[----:B------:R-:W-:-:S07]  /*0d90*/  IMAD.IADD R17, R17, 0x1, R3 ;  /* 0x0000000111117824 */ /* 0x000fce00078e0203 */
.L_x_37:
[----:B01234-:R-:W-:Y:S01]  /*0da0*/  BSSY.RECONVERGENT B9, `(.L_x_7) ;  /* 0x00002f0000097945 */ /* 0x01ffe20003800200 */
.L_x_36:
[----:B------:R-:W-:Y:S01]  /*0db0*/  ISETP.NE.AND P1, PT, R24, RZ, PT ;  /* 0x000000ff1800720c */ /* 0x000fe20003f25270 */
[----:B------:R-:W-:Y:S04]  /*0dc0*/  BSSY.RECONVERGENT B8, `(.L_x_8) ;  /* 0x00002e7000087945 */ /* 0x000fe80003800200 */
[----:B------:R-:W-:Y:S08]  /*0dd0*/  BSSY.RELIABLE B6, `(.L_x_9) ;  /* 0x00002bb000067945 */ /* 0x000ff00003800100 */
[----:B01234-:R-:W-:Y:S05]  /*0de0*/  @!P1 BRA `(.L_x_10) ;  /* 0x0000002800a09947 */ /* 0x01ffea0003800000 */
[----:B------:R-:W2:Y:S04]  /*0df0*/  LDG.E R3, desc[UR36][R16.64+0x17a4] ;  /* 0x0017a42410037981 */ /* 0x000ea8000c1e1900 */
[----:B0-----:R-:W3:Y:S01]  /*0e00*/  LDG.E R4, desc[UR36][R16.64+0x17ac] ;  /* 0x0017ac2410047981 */ /* 0x001ee2000c1e1900 */
[----:B------:R-:W-:Y:S01]  /*0e10*/  BSSY.RECONVERGENT B7, `(.L_x_11) ;  /* 0x000002e000077945 */ /* 0x000fe20003800200 */
[----:B--2---:R-:W-:Y:S01]  /*0e20*/  IMAD.MOV.U32 R0, RZ, RZ, R3 ;  /* 0x000000ffff007224 */ /* 0x004fe200078e0003 */
[----:B---3--:R-:W-:-:S13]  /*0e30*/  ISETP.NE.AND P0, PT, R3, R4, PT ;  /* 0x000000040300720c */ /* 0x008fda0003f05270 */
[----:B------:R-:W-:Y:S05]  /*0e40*/  @!P0 BRA `(.L_x_12) ;  /* 0x0000000000a88947 */ /* 0x000fea0003800000 */
[----:B------:R-:W-:Y:S01]  /*0e50*/  IMAD.MOV.U32 R3, RZ, RZ, R4 ;  /* 0x000000ffff037224 */ /* 0x000fe200078e0004 */
[----:B------:R-:W-:-:S07]  /*0e60*/  SHF.R.S32.HI R25, RZ, 0x1f, R22 ;  /* 0x0000001fff197819 */ /* 0x000fce0000011416 */
.L_x_16:
[----:B---3--:R-:W-:-:S06]  /*0e70*/  IMAD.WIDE R4, R0, 0x150, R16 ;  /* 0x0000015000047825 */ /* 0x008fcc00078e0210 */
[----:B------:R-:W2:Y:S02]  /*0e80*/  LDG.E.64 R4, desc[UR36][R4.64+0xd8] ;  /* 0x0000d82404047981 */ /* 0x000ea4000c1e1b00 */
[----:B--2---:R-:W-:-:S04]  /*0e90*/  ISETP.GT.U32.AND P0, PT, R4, R22, PT ;  /* 0x000000160400720c */ /* 0x004fc80003f04070 */
[----:B------:R-:W-:-:S13]  /*0ea0*/  ISETP.GT.U32.AND.EX P0, PT, R5, R25, PT, P0 ;  /* 0x000000190500720c */ /* 0x000fda0003f04100 */
[----:B01----:R-:W-:Y:S05]  /*0eb0*/  @P0 BRA `(.L_x_12) ;  /* 0x00000000008c0947 */ /* 0x003fea0003800000 */
[----:B------:R-:W-:Y:S01]  /*0ec0*/  ISETP.NE.AND P0, PT, R0, R3, PT ;  /* 0x000000030000720c */ /* 0x000fe20003f05270 */
[----:B------:R-:W-:Y:S04]  /*0ed0*/  BSSY.RECONVERGENT B0, `(.L_x_13) ;  /* 0x0000017000007945 */ /* 0x000fe80003800200 */
[----:B------:R-:W0:Y:S08]  /*0ee0*/  BMOV.32.CLEAR R26, B0 ;  /* 0x00000000001a7355 */ /* 0x000e300000100000 */
[----:B0-----:R-:W-:Y:S05]  /*0ef0*/  @P0 BRA `(.L_x_14) ;  /* 0x00000000004c0947 */ /* 0x001fea0003800000 */
[----:B------:R-:W-:Y:S01]  /*0f00*/  MOV R14, 0x0 ;  /* 0x00000000000e7802 */ /* 0x000fe20000000f00 */
[----:B------:R-:W0:Y:S01]  /*0f10*/  LDCU.64 UR4, c[0x4][0x30] ;  /* 0x01000600ff0477ac */ /* 0x000e220008000a00 */
[----:B------:R-:W-:Y:S02]  /*0f20*/  IMAD.MOV.U32 R8, RZ, RZ, 0x92 ;  /* 0x00000092ff087424 */ /* 0x000fe400078e00ff */
[----:B------:R-:W-:Y:S01]  /*0f30*/  IMAD.MOV.U32 R12, RZ, RZ, 0x1 ;  /* 0x00000001ff0c7424 */ /* 0x000fe200078e00ff */
[----:B------:R-:W1:Y:S01]  /*0f40*/  LDCU.64 UR6, c[0x4][0x28] ;  /* 0x01000500ff0677ac */ /* 0x000e620008000a00 */
[----:B------:R-:W2:Y:S01]  /*0f50*/  LDC.64 R14, c[0x4][R14] ;  /* 0x010000000e0e7b82 */ /* 0x000ea20000000a00 */
[----:B------:R-:W-:Y:S01]  /*0f60*/  IMAD.MOV.U32 R13, RZ, RZ, RZ ;  /* 0x000000ffff0d7224 */ /* 0x000fe200078e00ff */
[----:B------:R-:W3:Y:S01]  /*0f70*/  LDCU.64 UR8, c[0x4][0x8] ;  /* 0x01000100ff0877ac */ /* 0x000ee20008000a00 */
[----:B0-----:R-:W-:Y:S02]  /*0f80*/  IMAD.U32 R4, RZ, RZ, UR4 ;  /* 0x00000004ff047e24 */ /* 0x001fe4000f8e00ff */
[----:B------:R-:W-:-:S02]  /*0f90*/  IMAD.U32 R5, RZ, RZ, UR5 ;  /* 0x00000005ff057e24 */ /* 0x000fc4000f8e00ff */
[----:B-1----:R-:W-:Y:S02]  /*0fa0*/  IMAD.U32 R6, RZ, RZ, UR6 ;  /* 0x00000006ff067e24 */ /* 0x002fe4000f8e00ff */
[----:B------:R-:W-:Y:S02]  /*0fb0*/  IMAD.U32 R7, RZ, RZ, UR7 ;  /* 0x00000007ff077e24 */ /* 0x000fe4000f8e00ff */
[----:B---3--:R-:W-:Y:S02]  /*0fc0*/  IMAD.U32 R10, RZ, RZ, UR8 ;  /* 0x00000008ff0a7e24 */ /* 0x008fe4000f8e00ff */
[----:B------:R-:W-:Y:S01]  /*0fd0*/  IMAD.U32 R11, RZ, RZ, UR9 ;  /* 0x00000009ff0b7e24 */ /* 0x000fe2000f8e00ff */
[----:B------:R-:W-:Y:S06]  /*0fe0*/  BMOV.32.CLEAR RZ, B0 ;  /* 0x0000000000ff7355 */ /* 0x000fec0000100000 */
[----:B------:R-:W-:-:S07]  /*0ff0*/  LEPC R20, `(.L_x_15) ;  /* 0x000000001014794e */ /* 0x000fce0000000000 */
[----:B--2---:R-:W-:Y:S05]  /*1000*/  CALL.ABS.NOINC R14 ;  /* 0x000000000e007343 */ /* 0x004fea0003c00000 */
.L_x_15:
[----:B------:R0:W5:Y:S04]  /*1010*/  LDG.E R0, desc[UR36][R16.64+0x17a4] ;  /* 0x0017a42410007981 */ /* 0x000168000c1e1900 */
[----:B------:R0:W5:Y:S02]  /*1020*/  LDG.E R3, desc[UR36][R16.64+0x17ac] ;  /* 0x0017ac2410037981 */ /* 0x000164000c1e1900 */
.L_x_14:
[----:B------:R1:W-:Y:S05]  /*1030*/  BMOV.32 B0, R26 ;  /* 0x0000001a00007356 */ /* 0x0003ea0000000000 */
[----:B------:R-:W-:Y:S05]  /*1040*/  BSYNC.RECONVERGENT B0 ;  /* 0x0000000000007941 */ /* 0x000fea0003800200 */
.L_x_13:
[----:B------:R-:W2:Y:S01]  /*1050*/  LDG.E R4, desc[UR36][R16.64+0x17a8] ;  /* 0x0017a82410047981 */ /* 0x000ea2000c1e1900 */
[C---:B-----5:R-:W-:Y:S01]  /*1060*/  ISETP.NE.AND P0, PT, R0.reuse, 0x11, PT ;  /* 0x000000110000780c */ /* 0x060fe20003f05270 */
[----:B------:R-:W-:-:S05]  /*1070*/  VIADD R0, R0, 0x1 ;  /* 0x0000000100007836 */ /* 0x000fca0000000000 */
[----:B------:R-:W-:-:S04]  /*1080*/  SEL R0, R0, RZ, P0 ;  /* 0x000000ff00007207 */ /* 0x000fc80000000000 */
[----:B------:R-:W-:Y:S01]  /*1090*/  ISETP.NE.AND P0, PT, R0, R3, PT ;  /* 0x000000030000720c */ /* 0x000fe20003f05270 */
[----:B------:R3:W-:Y:S01]  /*10a0*/  STG.E desc[UR36][R16.64+0x17a4], R0 ;  /* 0x0017a40010007986 */ /* 0x0007e2000c101924 */
[----:B--2---:R-:W-:-:S05]  /*10b0*/  VIADD R5, R4, 0xffffffff ;  /* 0xffffffff04057836 */ /* 0x004fca0000000000 */
[----:B------:R3:W-:Y:S06]  /*10c0*/  STG.E desc[UR36][R16.64+0x17a8], R5 ;  /* 0x0017a80510007986 */ /* 0x0007ec000c101924 */
[----:B------:R-:W-:Y:S05]  /*10d0*/  @P0 BRA `(.L_x_16) ;  /* 0xfffffffc00640947 */ /* 0x000fea000383ffff */
[----:B---3--:R-:W-:-:S07]  /*10e0*/  IMAD.MOV.U32 R0, RZ, RZ, R3 ;  /* 0x000000ffff007224 */ /* 0x008fce00078e0003 */
.L_x_12:
[----:B------:R-:W-:Y:S05]  /*10f0*/  BSYNC.RECONVERGENT B7 ;  /* 0x0000000000077941 */ /* 0x000fea0003800200 */
.L_x_11:
[----:B------:R-:W-:Y:S01]  /*1100*/  ISETP.GE.AND P0, PT, R0, 0x12, PT ;  /* 0x000000120000780c */ /* 0x000fe20003f06270 */
[----:B------:R-:W-:-:S12]  /*1110*/  BSSY.RECONVERGENT B7, `(.L_x_17) ;  /* 0x0000013000077945 */ /* 0x000fd80003800200 */
[----:B------:R-:W-:Y:S05]  /*1120*/  @!P0 BRA `(.L_x_18) ;  /* 0x0000000000448947 */ /* 0x000fea0003800000 */
[----:B------:R-:W-:Y:S01]  /*1130*/  MOV R14, 0x0 ;  /* 0x00000000000e7802 */ /* 0x000fe20000000f00 */
[----:B------:R-:W2:Y:S01]  /*1140*/  LDCU.64 UR4, c[0x4][0x38] ;  /* 0x01000700ff0477ac */ /* 0x000ea20008000a00 */
[----:B------:R-:W-:Y:S02]  /*1150*/  IMAD.MOV.U32 R8, RZ, RZ, 0xa5 ;  /* 0x000000a5ff087424 */ /* 0x000fe400078e00ff */
[----:B------:R-:W-:Y:S01]  /*1160*/  IMAD.MOV.U32 R12, RZ, RZ, 0x1 ;  /* 0x00000001ff0c7424 */ /* 0x000fe200078e00ff */
[----:B------:R-:W3:Y:S01]  /*1170*/  LDCU.64 UR8, c[0x4][0x28] ;  /* 0x01000500ff0877ac */ /* 0x000ee20008000a00 */
[----:B------:R-:W4:Y:S01]  /*1180*/  LDC.64 R14, c[0x4][R14] ;  /* 0x010000000e0e7b82 */ /* 0x000f220000000a00 */
[----:B------:R-:W-:Y:S01]  /*1190*/  IMAD.MOV.U32 R13, RZ, RZ, RZ ;  /* 0x000000ffff0d7224 */ /* 0x000fe200078e00ff */
[----:B------:R-:W5:Y:S01]  /*11a0*/  LDCU.64 UR6, c[0x4][0x10] ;  /* 0x01000200ff0677ac */ /* 0x000f620008000a00 */
[----:B--2---:R-:W-:Y:S02]  /*11b0*/  IMAD.U32 R4, RZ, RZ, UR4 ;  /* 0x00000004ff047e24 */ /* 0x004fe4000f8e00ff */
[----:B------:R-:W-:-:S02]  /*11c0*/  IMAD.U32 R5, RZ, RZ, UR5 ;  /* 0x00000005ff057e24 */ /* 0x000fc4000f8e00ff */
[----:B---3--:R-:W-:Y:S02]  /*11d0*/  IMAD.U32 R6, RZ, RZ, UR8 ;  /* 0x00000008ff067e24 */ /* 0x008fe4000f8e00ff */
[----:B------:R-:W-:Y:S02]  /*11e0*/  IMAD.U32 R7, RZ, RZ, UR9 ;  /* 0x00000009ff077e24 */ /* 0x000fe4000f8e00ff */
[----:B-----5:R-:W-:Y:S02]  /*11f0*/  IMAD.U32 R10, RZ, RZ, UR6 ;  /* 0x00000006ff0a7e24 */ /* 0x020fe4000f8e00ff */
[----:B------:R-:W-:-:S07]  /*1200*/  IMAD.U32 R11, RZ, RZ, UR7 ;  /* 0x00000007ff0b7e24 */ /* 0x000fce000f8e00ff */
[----:B------:R-:W-:-:S07]  /*1210*/  LEPC R20, `(.L_x_19) ;  /* 0x000000001014794e */ /* 0x000fce0000000000 */
[----:B01--4-:R-:W-:Y:S05]  /*1220*/  CALL.ABS.NOINC R14 ;  /* 0x000000000e007343 */ /* 0x013fea0003c00000 */
.L_x_19:
[----:B------:R2:W5:Y:S02]  /*1230*/  LDG.E R3, desc[UR36][R16.64+0x17ac] ;  /* 0x0017ac2410037981 */ /* 0x000564000c1e1900 */
.L_x_18:
[----:B------:R-:W-:Y:S05]  /*1240*/  BSYNC.RECONVERGENT B7 ;  /* 0x0000000000077941 */ /* 0x000fea0003800200 */
.L_x_17:
[----:B-----5:R-:W-:Y:S01]  /*1250*/  ISETP.GE.AND P0, PT, R3, 0x12, PT ;  /* 0x000000120300780c */ /* 0x020fe20003f06270 */
[----:B------:R-:W-:-:S12]  /*1260*/  BSSY.RECONVERGENT B7, `(.L_x_20) ;  /* 0x0000012000077945 */ /* 0x000fd80003800200 */
[----:B------:R-:W-:Y:S05]  /*1270*/  @!P0 BRA `(.L_x_21) ;  /* 0x0000000000408947 */ /* 0x000fea0003800000 */
[----:B------:R-:W-:Y:S01]  /*1280*/  MOV R14, 0x0 ;  /* 0x00000000000e7802 */ /* 0x000fe20000000f00 */
[----:B------:R-:W3:Y:S01]  /*1290*/  LDCU.64 UR4, c[0x4][0x40] ;  /* 0x01000800ff0477ac */ /* 0x000ee20008000a00 */
[----:B------:R-:W-:Y:S02]  /*12a0*/  IMAD.MOV.U32 R8, RZ, RZ, 0xa6 ;  /* 0x000000a6ff087424 */ /* 0x000fe400078e00ff */
[----:B------:R-:W-:Y:S01]  /*12b0*/  IMAD.MOV.U32 R12, RZ, RZ, 0x1 ;  /* 0x00000001ff0c7424 */ /* 0x000fe200078e00ff */
[----:B------:R-:W4:Y:S01]  /*12c0*/  LDCU.64 UR6, c[0x4][0x28] ;  /* 0x01000500ff0677ac */ /* 0x000f220008000a00 */
[----:B------:R-:W0:Y:S01]  /*12d0*/  LDC.64 R14, c[0x4][R14] ;  /* 0x010000000e0e7b82 */ /* 0x000e220000000a00 */
[----:B------:R-:W-:Y:S01]  /*12e0*/  IMAD.MOV.U32 R13, RZ, RZ, RZ ;  /* 0x000000ffff0d7224 */ /* 0x000fe200078e00ff */
[----:B------:R-:W5:Y:S01]  /*12f0*/  LDCU.64 UR8, c[0x4][0x10] ;  /* 0x01000200ff0877ac */ /* 0x000f620008000a00 */
[----:B---3--:R-:W-:Y:S02]  /*1300*/  IMAD.U32 R4, RZ, RZ, UR4 ;  /* 0x00000004ff047e24 */ /* 0x008fe4000f8e00ff */
[----:B------:R-:W-:-:S02]  /*1310*/  IMAD.U32 R5, RZ, RZ, UR5 ;  /* 0x00000005ff057e24 */ /* 0x000fc4000f8e00ff */
[----:B----4-:R-:W-:Y:S02]  /*1320*/  IMAD.U32 R6, RZ, RZ, UR6 ;  /* 0x00000006ff067e24 */ /* 0x010fe4000f8e00ff */
[----:B------:R-:W-:Y:S02]  /*1330*/  IMAD.U32 R7, RZ, RZ, UR7 ;  /* 0x00000007ff077e24 */ /* 0x000fe4000f8e00ff */
[----:B-----5:R-:W-:Y:S02]  /*1340*/  IMAD.U32 R10, RZ, RZ, UR8 ;  /* 0x00000008ff0a7e24 */ /* 0x020fe4000f8e00ff */
[----:B------:R-:W-:-:S07]  /*1350*/  IMAD.U32 R11, RZ, RZ, UR9 ;  /* 0x00000009ff0b7e24 */ /* 0x000fce000f8e00ff */
[----:B------:R-:W-:-:S07]  /*1360*/  LEPC R20, `(.L_x_21) ;  /* 0x000000001014794e */ /* 0x000fce0000000000 */
[----:B012---:R-:W-:Y:S05]  /*1370*/  CALL.ABS.NOINC R14 ;  /* 0x000000000e007343 */ /* 0x007fea0003c00000 */
.L_x_21:
[----:B------:R-:W-:Y:S05]  /*1380*/  BSYNC.RECONVERGENT B7 ;  /* 0x0000000000077941 */ /* 0x000fea0003800200 */
.L_x_20:
[----:B------:R3:W5:Y:S04]  /*1390*/  LDG.E R3, desc[UR36][R28.64+0x7cb4] ;  /* 0x007cb4241c037981 */ /* 0x000768000c1e1900 */
[----:B-1----:R3:W5:Y:S01]  /*13a0*/  LDG.E.64 R26, desc[UR36][R28.64+0x7cc0] ;  /* 0x007cc0241c1a7981 */ /* 0x002762000c1e1b00 */
[----:B------:R-:W-:Y:S01]  /*13b0*/  BSSY.RECONVERGENT B7, `(.L_x_22) ;  /* 0x0000249000077945 */ /* 0x000fe20003800200 */
[----:B------:R-:W-:-:S07]  /*13c0*/  IMAD.MOV.U32 R22, RZ, RZ, RZ ;  /* 0x000000ffff167224 */ /* 0x000fce00078e00ff */
.L_x_32:
[----:B----4-:R-:W4:Y:S01]  /*13d0*/  LDG.E R0, desc[UR36][R28.64+0x7cb8] ;  /* 0x007cb8241c007981 */ /* 0x010f22000c1e1900 */
[----:B------:R-:W-:Y:S01]  /*13e0*/  BSSY.RECONVERGENT B0, `(.L_x_23) ;  /* 0x0000009000007945 */ /* 0x000fe20003800200 */
[----:B------:R-:W-:Y:S01]  /*13f0*/  PLOP3.LUT P0, PT, PT, PT, PT, 0x8, 0x80 ;  /* 0x000000000080781c */ /* 0x000fe20003f0e170 */
[C---:B0----5:R-:W-:Y:S01]  /*1400*/  IMAD.WIDE R4, R3.reuse, 0x150, R28 ;  /* 0x0000015003047825 */ /* 0x061fe200078e021c */
[----:B----4-:R-:W-:-:S13]  /*1410*/  ISETP.NE.AND P1, PT, R3, R0, PT ;  /* 0x000000000300720c */ /* 0x010fda0003f25270 */
[----:B-1----:R-:W-:Y:S05]  /*1420*/  @!P1 BRA `(.L_x_24) ;  /* 0x0000000000109947 */ /* 0x002fea0003800000 */
[----:B------:R-:W4:Y:S02]  /*1430*/  LDG.E.64 R6, desc[UR36][R4.64+0xd0] ;  /* 0x0000d02404067981 */ /* 0x000f24000c1e1b00 */
[----:B----4-:R-:W-:-:S04]  /*1440*/  ISETP.GT.U32.AND P0, PT, R6, R26, PT ;  /* 0x0000001a0600720c */ /* 0x010fc80003f04070 */
[----:B------:R-:W-:-:S04]  /*1450*/  ISETP.GT.U32.AND.EX P0, PT, R7, R27, PT, P0 ;  /* 0x0000001b0700720c */ /* 0x000fc80003f04100 */
[----:B------:R-:W-:-:S13]  /*1460*/  PLOP3.LUT P0, PT, P0, PT, PT, 0x8, 0x80 ;  /* 0x000000000080781c */ /* 0x000fda000070e170 */
.L_x_24:
[----:B------:R-:W-:Y:S05]  /*1470*/  BSYNC.RECONVERGENT B0 ;  /* 0x0000000000007941 */ /* 0x000fea0003800200 */
.L_x_23:
[----:B------:R-:W-:-:S13]  /*1480*/  ISETP.GT.U32.OR P0, PT, R22, 0x7, !P0 ;  /* 0x000000071600780c */ /* 0x000fda0004704470 */
[----:B------:R-:W-:Y:S05]  /*1490*/  @P0 BRA `(.L_x_25) ;  /* 0x0000002000e80947 */ /* 0x000fea0003800000 */
[----:B------:R-:W4:Y:S01]  /*14a0*/  LDG.E R6, desc[UR36][R4.64+0x10] ;  /* 0x0000102404067981 */ /* 0x000f22000c1e1900 */
[----:B------:R-:W-:Y:S01]  /*14b0*/  BSSY.RELIABLE B0, `(.L_x_26) ;  /* 0x0000217000007945 */ /* 0x000fe20003800100 */
[----:B----4-:R-:W-:-:S13]  /*14c0*/  FSETP.NEU.AND P0, PT, R6, RZ, PT ;  /* 0x000000ff0600720b */ /* 0x010fda0003f0d000 */
[----:B------:R-:W-:Y:S05]  /*14d0*/  @P0 BRA `(.L_x_27) ;  /* 0x0000000000180947 */ /* 0x000fea0003800000 */
[----:B------:R-:W4:Y:S02]  /*14e0*/  LDG.E R6, desc[UR36][R4.64+0x34] ;  /* 0x0000342404067981 */ /* 0x000f24000c1e1900 */
[----:B----4-:R-:W-:-:S13]  /*14f0*/  FSETP.NEU.AND P0, PT, R6, RZ, PT ;  /* 0x000000ff0600720b */ /* 0x010fda0003f0d000 */
[----:B------:R-:W-:Y:S05]  /*1500*/  @P0 BRA `(.L_x_27) ;  /* 0x00000000000c0947 */ /* 0x000fea0003800000 */
[----:B------:R-:W4:Y:S02]  /*1510*/  LDG.E R4, desc[UR36][R4.64+0x38] ;  /* 0x0000382404047981 */ /* 0x000f24000c1e1900 */
[----:B----4-:R-:W-:-:S13]  /*1520*/  FSETP.NEU.AND P0, PT, R4, RZ, PT ;  /* 0x000000ff0400720b */ /* 0x010fda0003f0d000 */
[----:B------:R-:W-:Y:S05]  /*1530*/  @!P0 BRA `(.L_x_28) ;  /* 0x0000002000388947 */ /* 0x000fea0003800000 */
.L_x_27:
[----:B------:R-:W4:Y:S04]  /*1540*/  LDG.E R5, desc[UR36][R16.64+0x17ac] ;  /* 0x0017ac2410057981 */ /* 0x000f28000c1e1900 */
[----:B------:R-:W5:Y:S01]  /*1550*/  LDG.E R0, desc[UR36][R16.64+0x17a4] ;  /* 0x0017a42410007981 */ /* 0x000f62000c1e1900 */
[C---:B----4-:R-:W-:Y:S01]  /*1560*/  VIADD R3, R5.reuse, 0x1 ;  /* 0x0000000105037836 */ /* 0x050fe20000000000 */
[----:B------:R-:W-:-:S04]  /*1570*/  ISETP.NE.AND P0, PT, R5, 0x11, PT ;  /* 0x000000110500780c */ /* 0x000fc80003f05270 */
[----:B------:R-:W-:-:S04]  /*1580*/  SEL R9, R3, RZ, P0 ;  /* 0x000000ff03097207 */ /* 0x000fc80000000000 */
[----:B-----5:R-:W-:-:S13]  /*1590*/  ISETP.NE.AND P0, PT, R0, R9, PT ;  /* 0x000000090000720c */ /* 0x020fda0003f05270 */
[----:B------:R-:W-:Y:S05]  /*15a0*/  @!P0 BREAK.RELIABLE B0 ;  /* 0x0000000000008942 */ /* 0x000fea0003800100 */
[----:B------:R-:W-:Y:S05]  /*15b0*/  @!P0 BRA `(.L_x_25) ;  /* 0x0000002000a08947 */ /* 0x000fea0003800000 */
[----:B------:R-:W4:Y:S02]  /*15c0*/  LDG.E R0, desc[UR36][R16.64+0x17a8] ;  /* 0x0017a82410007981 */ /* 0x000f24000c1e1900 */
[----:B----4-:R-:W-:-:S05]  /*15d0*/  VIADD R8, R0, 0x1 ;  /* 0x0000000100087836 */ /* 0x010fca0000000000 */
[----:B------:R1:W-:Y:S04]  /*15e0*/  STG.E.64 desc[UR36][R16.64+0x17a8], R8 ;  /* 0x0017a80810007986 */ /* 0x0003e8000c101b24 */
[----:B------:R-:W4:Y:S02]  /*15f0*/  LDG.E R7, desc[UR36][R28.64+0x7cb4] ;  /* 0x007cb4241c077981 */ /* 0x000f24000c1e1900 */
[----:B----4-:R-:W-:-:S05]  /*1600*/  IMAD.WIDE R6, R7, 0x150, R28 ;  /* 0x0000015007067825 */ /* 0x010fca00078e021c */
[----:B------:R-:W4:Y:S01]  /*1610*/  LDG.E.U8 R3, desc[UR36][R6.64] ;  /* 0x0000002406037981 */ /* 0x000f22000c1e1100 */
[----:B------:R-:W-:-:S05]  /*1620*/  IMAD.WIDE R4, R5, 0x150, R16 ;  /* 0x0000015005047825 */ /* 0x000fca00078e0210 */
[----:B----4-:R4:W-:Y:S04]  /*1630*/  STG.E.U8 desc[UR36][R4.64], R3 ;  /* 0x0000000304007986 */ /* 0x0109e8000c101124 */
[----:B------:R-:W2:Y:S04]  /*1640*/  LDG.E.U8 R11, desc[UR36][R6.64+0x1] ;  /* 0x00000124060b7981 */ /* 0x000ea8000c1e1100 */
[----:B--2---:R2:W-:Y:S04]  /*1650*/  STG.E.U8 desc[UR36][R4.64+0x1], R11 ;  /* 0x0000010b04007986 */ /* 0x0045e8000c101124 */
[----:B------:R-:W3:Y:S04]  /*1660*/  LDG.E.U8 R13, desc[UR36][R6.64+0x2] ;  /* 0x00000224060d7981 */ /* 0x000ee8000c1e1100 */
[----:B---3--:R3:W-:Y:S04]  /*1670*/  STG.E.U8 desc[UR36][R4.64+0x2], R13 ;  /* 0x0000020d04007986 */ /* 0x0087e8000c101124 */
[----:B------:R-:W4:Y:S04]  /*1680*/  LDG.E.U8 R15, desc[UR36][R6.64+0x3] ;  /* 0x00000324060f7981 */ /* 0x000f28000c1e1100 */
[----:B----4-:R4:W-:Y:S04]  /*1690*/  STG.E.U8 desc[UR36][R4.64+0x3], R15 ;  /* 0x0000030f04007986 */ /* 0x0109e8000c101124 */
[----:B-1----:R-:W2:Y:S04]  /*16a0*/  LDG.E.U8 R9, desc[UR36][R6.64+0x4] ;  /* 0x0000042406097981 */ /* 0x002ea8000c1e1100 */
[----:B--2---:R1:W-:Y:S04]  /*16b0*/  STG.E.U8 desc[UR36][R4.64+0x4], R9 ;  /* 0x0000040904007986 */ /* 0x0043e8000c101124 */
[----:B------:R-:W2:Y:S04]  /*16c0*/  LDG.E.U8 R21, desc[UR36][R6.64+0x5] ;  /* 0x0000052406157981 */ /* 0x000ea8000c1e1100 */
[----:B--2---:R2:W-:Y:S04]  /*16d0*/  STG.E.U8 desc[UR36][R4.64+0x5], R21 ;  /* 0x0000051504007986 */ /* 0x0045e8000c101124 */
[----:B------:R-:W3:Y:S04]  /*16e0*/  LDG.E.U8 R3, desc[UR36][R6.64+0x6] ;  /* 0x0000062406037981 */ /* 0x000ee8000c1e1100 */
[----:B---3--:R3:W-:Y:S04]  /*16f0*/  STG.E.U8 desc[UR36][R4.64+0x6], R3 ;  /* 0x0000060304007986 */ /* 0x0087e8000c101124 */
[----:B------:R-:W4:Y:S04]  /*1700*/  LDG.E.U8 R11, desc[UR36][R6.64+0x7] ;  /* 0x00000724060b7981 */ /* 0x000f28000c1e1100 */
[----:B----4-:R4:W-:Y:S04]  /*1710*/  STG.E.U8 desc[UR36][R4.64+0x7], R11 ;  /* 0x0000070b04007986 */ /* 0x0109e8000c101124 */
[----:B------:R-:W2:Y:S04]  /*1720*/  LDG.E.U8 R13, desc[UR36][R6.64+0x8] ;  /* 0x00000824060d7981 */ /* 0x000ea8000c1e1100 */
[----:B--2---:R2:W-:Y:S04]  /*1730*/  STG.E.U8 desc[UR36][R4.64+0x8], R13 ;  /* 0x0000080d04007986 */ /* 0x0045e8000c101124 */
[----:B------:R-:W3:Y:S04]  /*1740*/  LDG.E.U8 R15, desc[UR36][R6.64+0x9] ;  /* 0x00000924060f7981 */ /* 0x000ee8000c1e1100 */
[----:B---3--:R3:W-:Y:S04]  /*1750*/  STG.E.U8 desc[UR36][R4.64+0x9], R15 ;  /* 0x0000090f04007986 */ /* 0x0087e8000c101124 */
[----:B-1----:R-:W4:Y:S04]  /*1760*/  LDG.E.U8 R9, desc[UR36][R6.64+0xa] ;  /* 0x00000a2406097981 */ /* 0x002f28000c1e1100 */
[----:B----4-:R1:W-:Y:S04]  /*1770*/  STG.E.U8 desc[UR36][R4.64+0xa], R9 ;  /* 0x00000a0904007986 */ /* 0x0103e8000c101124 */
[----:B------:R-:W4:Y:S04]  /*1780*/  LDG.E.U8 R21, desc[UR36][R6.64+0xb] ;  /* 0x00000b2406157981 */ /* 0x000f28000c1e1100 */
[----:B----4-:R4:W-:Y:S04]  /*1790*/  STG.E.U8 desc[UR36][R4.64+0xb], R21 ;  /* 0x00000b1504007986 */ /* 0x0109e8000c101124 */
        /* <DEDUP_REMOVED lines=8> */
[----:B-1----:R-:W3:Y:S04]  /*1820*/  LDG.E.U8 R9, desc[UR36][R6.64+0x10] ;  /* 0x0000102406097981 */ /* 0x002ee8000c1e1100 */
[----:B---3--:R1:W-:Y:S04]  /*1830*/  STG.E.U8 desc[UR36][R4.64+0x10], R9 ;  /* 0x0000100904007986 */ /* 0x0083e8000c101124 */
        /* <DEDUP_REMOVED lines=347> */
[----:B----4-:R-:W-:Y:S04]  /*2df0*/  STG.E.U8 desc[UR36][R4.64+0xbe], R9 ;  /* 0x0000be0904007986 */ /* 0x010fe8000c101124 */
[----:B------:R-:W4:Y:S04]  /*2e00*/  LDG.E.U8 R21, desc[UR36][R6.64+0xbf] ;  /* 0x0000bf2406157981 */ /* 0x000f28000c1e1100 */
        /* <DEDUP_REMOVED lines=14> */
[----:B---3--:R-:W-:Y:S04]  /*2ef0*/  STG.E.U8 desc[UR36][R4.64+0xc6], R0 ;  /* 0x0000c60004007986 */ /* 0x008fe8000c101124 */
[----:B------:R-:W3:Y:S04]  /*2f00*/  LDG.E.U8 R3, desc[UR36][R6.64+0xc7] ;  /* 0x0000c72406037981 */ /* 0x000ee8000c1e1100 */
[----:B---3--:R-:W-:Y:S04]  /*2f10*/  STG.E.U8 desc[UR36][R4.64+0xc7], R3 ;  /* 0x0000c70304007986 */ /* 0x008fe8000c101124 */
[----:B------:R-:W3:Y:S04]  /*2f20*/  LDG.E.64 R8, desc[UR36][R6.64+0xc8] ;  /* 0x0000c82406087981 */ /* 0x000ee8000c1e1b00 */
[----:B---3--:R3:W-:Y:S04]  /*2f30*/  STG.E.64 desc[UR36][R4.64+0xc8], R8 ;  /* 0x0000c80804007986 */ /* 0x0087e8000c101b24 */
[----:B------:R-:W4:Y:S04]  /*2f40*/  LDG.E.64 R10, desc[UR36][R6.64+0xd0] ;  /* 0x0000d024060a7981 */ /* 0x000f28000c1e1b00 */
[----:B----4-:R4:W-:Y:S04]  /*2f50*/  STG.E.64 desc[UR36][R4.64+0xd0], R10 ;  /* 0x0000d00a04007986 */ /* 0x0109e8000c101b24 */
[----:B------:R-:W2:Y:S04]  /*2f60*/  LDG.E.64 R12, desc[UR36][R6.64+0xd8] ;  /* 0x0000d824060c7981 */ /* 0x000ea8000c1e1b00 */
[----:B--2---:R2:W-:Y:S04]  /*2f70*/  STG.E.64 desc[UR36][R4.64+0xd8], R12 ;  /* 0x0000d80c04007986 */ /* 0x0045e8000c101b24 */
[----:B------:R-:W3:Y:S04]  /*2f80*/  LDG.E.64 R14, desc[UR36][R6.64+0xf8] ;  /* 0x0000f824060e7981 */ /* 0x000ee8000c1e1b00 */
[----:B---3--:R3:W-:Y:S04]  /*2f90*/  STG.E.64 desc[UR36][R4.64+0xf8], R14 ;  /* 0x0000f80e04007986 */ /* 0x0087e8000c101b24 */
[----:B------:R-:W4:Y:S04]  /*2fa0*/  LDG.E R25, desc[UR36][R6.64+0x100] ;  /* 0x0001002406197981 */ /* 0x000f28000c1e1900 */
[----:B----4-:R-:W-:Y:S04]  /*2fb0*/  STG.E desc[UR36][R4.64+0x100], R25 ;  /* 0x0001001904007986 */ /* 0x010fe8000c101924 */
[----:B-1----:R-:W4:Y:S04]  /*2fc0*/  LDG.E.64 R20, desc[UR36][R6.64+0x108] ;  /* 0x0001082406147981 */ /* 0x002f28000c1e1b00 */
[----:B----4-:R1:W-:Y:S04]  /*2fd0*/  STG.E.64 desc[UR36][R4.64+0x108], R20 ;  /* 0x0001081404007986 */ /* 0x0103e8000c101b24 */
[----:B------:R-:W4:Y:S04]  /*2fe0*/  LDG.E.64 R8, desc[UR36][R6.64+0x110] ;  /* 0x0001102406087981 */ /* 0x000f28000c1e1b00 */
[----:B----4-:R4:W-:Y:S04]  /*2ff0*/  STG.E.64 desc[UR36][R4.64+0x110], R8 ;  /* 0x0001100804007986 */ /* 0x0109e8000c101b24 */
        /* <DEDUP_REMOVED lines=25> */
[----:B---3--:R-:W-:Y:S04]  /*3190*/  STG.E.U8 desc[UR36][R4.64+0x124], R3 ;  /* 0x0001240304007986 */ /* 0x008fe8000c101124 */
        /* <DEDUP_REMOVED lines=11> */
[----:B----4-:R-:W-:Y:S04]  /*3250*/  STG.E.U8 desc[UR36][R4.64+0x12a], R25 ;  /* 0x00012a1904007986 */ /* 0x010fe8000c101124 */
        /* <DEDUP_REMOVED lines=50> */
[----:B------:R-:W2:Y:S04]  /*3580*/  LDG.E.U8 R13, desc[UR36][R6.64+0x144] ;  /* 0x00014424060d7981 */ /* 0x000ea8000c1e1100 */
[----:B--2---:R4:W-:Y:S04]  /*3590*/  STG.E.U8 desc[UR36][R4.64+0x144], R13 ;  /* 0x0001440d04007986 */ /* 0x0049e8000c101124 */
[----:B------:R-:W2:Y:S04]  /*35a0*/  LDG.E.U8 R15, desc[UR36][R6.64+0x145] ;  /* 0x00014524060f7981 */ /* 0x000ea8000c1e1100 */
[----:B--2---:R4:W-:Y:S04]  /*35b0*/  STG.E.U8 desc[UR36][R4.64+0x145], R15 ;  /* 0x0001450f04007986 */ /* 0x0049e8000c101124 */
[----:B-1----:R-:W2:Y:S04]  /*35c0*/  LDG.E.U8 R21, desc[UR36][R6.64+0x146] ;  /* 0x0001462406157981 */ /* 0x002ea8000c1e1100 */
[----:B--2---:R4:W-:Y:S04]  /*35d0*/  STG.E.U8 desc[UR36][R4.64+0x146], R21 ;  /* 0x0001461504007986 */ /* 0x0049e8000c101124 */
[----:B------:R-:W2:Y:S04]  /*35e0*/  LDG.E.U8 R9, desc[UR36][R6.64+0x147] ;  /* 0x0001472406097981 */ /* 0x000ea8000c1e1100 */
[----:B--2---:R4:W-:Y:S04]  /*35f0*/  STG.E.U8 desc[UR36][R4.64+0x147], R9 ;  /* 0x0001470904007986 */ /* 0x0049e8000c101124 */
[----:B---3--:R4:W5:Y:S04]  /*3600*/  LDG.E R3, desc[UR36][R28.64+0x7cb4] ;  /* 0x007cb4241c037981 */ /* 0x008968000c1e1900 */
[----:B------:R4:W5:Y:S02]  /*3610*/  LDG.E R0, desc[UR36][R28.64+0x7cb8] ;  /* 0x007cb8241c007981 */ /* 0x000964000c1e1900 */
.L_x_28:
[----:B------:R-:W-:Y:S05]  /*3620*/  BSYNC.RELIABLE B0 ;  /* 0x0000000000007941 */ /* 0x000fea0003800100 */
.L_x_26:
[----:B-----5:R-:W-:Y:S01]  /*3630*/  ISETP.NE.AND P0, PT, R3, R0, PT ;  /* 0x000000000300720c */ /* 0x020fe20003f05270 */
[----:B------:R-:W-:Y:S04]  /*3640*/  BSSY.RECONVERGENT B0, `(.L_x_29) ;  /* 0x0000016000007945 */ /* 0x000fe80003800200 */
[----:B----4-:R-:W1:Y:S08]  /*3650*/  BMOV.32.CLEAR R25, B0 ;  /* 0x0000000000197355 */ /* 0x010e700000100000 */
[----:B-1----:R-:W-:Y:S05]  /*3660*/  @P0 BRA `(.L_x_30) ;  /* 0x0000000000480947 */ /* 0x002fea0003800000 */
[----:B------:R-:W-:Y:S01]  /*3670*/  MOV R14, 0x0 ;  /* 0x00000000000e7802 */ /* 0x000fe20000000f00 */
[----:B------:R-:W1:Y:S01]  /*3680*/  LDCU.64 UR6, c[0x4][0x30] ;  /* 0x01000600ff0677ac */ /* 0x000e620008000a00 */
[----:B------:R-:W-:Y:S02]  /*3690*/  IMAD.MOV.U32 R8, RZ, RZ, 0x127 ;  /* 0x00000127ff087424 */ /* 0x000fe400078e00ff */
[----:B------:R-:W-:Y:S01]  /*36a0*/  IMAD.MOV.U32 R12, RZ, RZ, 0x1 ;  /* 0x00000001ff0c7424 */ /* 0x000fe200078e00ff */
[----:B------:R-:W4:Y:S01]  /*36b0*/  LDCU.64 UR8, c[0x4][0x28] ;  /* 0x01000500ff0877ac */ /* 0x000f220008000a00 */
[----:B------:R-:W0:Y:S01]  /*36c0*/  LDC.64 R14, c[0x4][R14] ;  /* 0x010000000e0e7b82 */ /* 0x000e220000000a00 */
[----:B------:R-:W-:Y:S01]  /*36d0*/  IMAD.MOV.U32 R13, RZ, RZ, RZ ;  /* 0x000000ffff0d7224 */ /* 0x000fe200078e00ff */
[----:B------:R-:W5:Y:S01]  /*36e0*/  LDCU.64 UR4, c[0x4][0x18] ;  /* 0x01000300ff0477ac */ /* 0x000f620008000a00 */
[----:B-1----:R-:W-:Y:S02]  /*36f0*/  IMAD.U32 R4, RZ, RZ, UR6 ;  /* 0x00000006ff047e24 */ /* 0x002fe4000f8e00ff */
[----:B------:R-:W-:-:S02]  /*3700*/  IMAD.U32 R5, RZ, RZ, UR7 ;  /* 0x00000007ff057e24 */ /* 0x000fc4000f8e00ff */
[----:B----4-:R-:W-:Y:S02]  /*3710*/  IMAD.U32 R6, RZ, RZ, UR8 ;  /* 0x00000008ff067e24 */ /* 0x010fe4000f8e00ff */
[----:B------:R-:W-:Y:S02]  /*3720*/  IMAD.U32 R7, RZ, RZ, UR9 ;  /* 0x00000009ff077e24 */ /* 0x000fe4000f8e00ff */
[----:B-----5:R-:W-:Y:S02]  /*3730*/  IMAD.U32 R10, RZ, RZ, UR4 ;  /* 0x00000004ff0a7e24 */ /* 0x020fe4000f8e00ff */
[----:B------:R-:W-:Y:S01]  /*3740*/  IMAD.U32 R11, RZ, RZ, UR5 ;  /* 0x00000005ff0b7e24 */ /* 0x000fe2000f8e00ff */
[----:B------:R-:W-:Y:S06]  /*3750*/  BMOV.32.CLEAR RZ, B0 ;  /* 0x0000000000ff7355 */ /* 0x000fec0000100000 */
[----:B------:R-:W-:-:S07]  /*3760*/  LEPC R20, `(.L_x_31) ;  /* 0x000000001014794e */ /* 0x000fce0000000000 */
[----:B0-23--:R-:W-:Y:S05]  /*3770*/  CALL.ABS.NOINC R14 ;  /* 0x000000000e007343 */ /* 0x00dfea0003c00000 */
.L_x_31:
[----:B------:R1:W5:Y:S02]  /*3780*/  LDG.E R3, desc[UR36][R28.64+0x7cb4] ;  /* 0x007cb4241c037981 */ /* 0x000364000c1e1900 */
.L_x_30:
[----:B------:R4:W-:Y:S05]  /*3790*/  BMOV.32 B0, R25 ;  /* 0x0000001900007356 */ /* 0x0009ea0000000000 */
[----:B------:R-:W-:Y:S05]  /*37a0*/  BSYNC.RECONVERGENT B0 ;  /* 0x0000000000007941 */ /* 0x000fea0003800200 */
.L_x_29:
[----:B------:R-:W2:Y:S01]  /*37b0*/  LDG.E R0, desc[UR36][R28.64+0x7cbc] ;  /* 0x007cbc241c007981 */ /* 0x000ea2000c1e1900 */
[C---:B-----5:R-:W-:Y:S01]  /*37c0*/  ISETP.NE.AND P0, PT, R3.reuse, 0x5e, PT ;  /* 0x0000005e0300780c */ /* 0x060fe20003f05270 */
[----:B------:R-:W-:Y:S02]  /*37d0*/  VIADD R3, R3, 0x1 ;  /* 0x0000000103037836 */ /* 0x000fe40000000000 */
[----:B------:R-:W-:-:S03]  /*37e0*/  VIADD R22, R22, 0x1 ;  /* 0x0000000116167836 */ /* 0x000fc60000000000 */
[----:B------:R-:W-:-:S05]  /*37f0*/  SEL R3, R3, RZ, P0 ;  /* 0x000000ff03037207 */ /* 0x000fca0000000000 */
[----:B------:R0:W-:Y:S01]  /*3800*/  STG.E desc[UR36][R28.64+0x7cb4], R3 ;  /* 0x007cb4031c007986 */ /* 0x0001e2000c101924 */
[----:B--2---:R-:W-:-:S05]  /*3810*/  VIADD R5, R0, 0xffffffff ;  /* 0xffffffff00057836 */ /* 0x004fca0000000000 */
[----:B------:R0:W-:Y:S01]  /*3820*/  STG.E desc[UR36][R28.64+0x7cbc], R5 ;  /* 0x007cbc051c007986 */ /* 0x0001e2000c101924 */
[----:B------:R-:W-:Y:S05]  /*3830*/  BRA `(.L_x_32) ;  /* 0xffffffd800e47947 */ /* 0x000fea000383ffff */
.L_x_25:
[----:B------:R-:W-:Y:S05]  /*3840*/  BSYNC.RECONVERGENT B7 ;  /* 0x0000000000077941 */ /* 0x000fea0003800200 */
.L_x_22:
[----:B------:R1:W5:Y:S01]  /*3850*/  LDG.E.64 R6, desc[UR36][R28.64+0x7cc0] ;  /* 0x007cc0241c067981 */ /* 0x000362000c1e1b00 */
[----:B------:R-:W-:Y:S05]  /*3860*/  BRA `(.L_x_33) ;  /* 0x0000000000447947 */ /* 0x000fea0003800000 */
.L_x_10:
[----:B------:R-:W-:Y:S05]  /*3870*/  @!P0 BREAK.RELIABLE B6 ;  /* 0x0000000000068942 */ /* 0x000fea0003800100 */
[----:B------:R-:W-:Y:S05]  /*3880*/  @P0 BRA `(.L_x_33) ;  /* 0x00000000003c0947 */ /* 0x000fea0003800000 */
[----:B------:R-:W0:Y:S02]  /*3890*/  LDG.E R3, desc[UR36][R28.64+0x7cb4] ;  /* 0x007cb4241c037981 */ /* 0x000e24000c1e1900 */
[----:B0-----:R-:W-:-:S06]  /*38a0*/  IMAD.WIDE R4, R3, 0x150, R28 ;  /* 0x0000015003047825 */ /* 0x001fcc00078e021c */
[----:B------:R-:W2:Y:S01]  /*38b0*/  LDG.E.64 R4, desc[UR36][R4.64+0xd0] ;  /* 0x0000d02404047981 */ /* 0x000ea2000c1e1b00 */
[----:B------:R-:W-:-:S05]  /*38c0*/  IADD3 R9, P0, PT, R6, 0x1, RZ ;  /* 0x0000000106097810 */ /* 0x000fca0007f1e0ff */
[----:B------:R-:W-:Y:S01]  /*38d0*/  IMAD.X R7, RZ, RZ, R7, P0 ;  /* 0x000000ffff077224 */ /* 0x000fe200000e0607 */
[----:B--2---:R-:W-:-:S04]  /*38e0*/  ISETP.GT.U32.AND P0, PT, R4, R9, PT ;  /* 0x000000090400720c */ /* 0x004fc80003f04070 */
[----:B------:R-:W-:-:S04]  /*38f0*/  ISETP.GT.U32.AND.EX P0, PT, R5, R7, PT, P0 ;  /* 0x000000070500720c */ /* 0x000fc80003f04100 */
[----:B------:R-:W-:Y:S02]  /*3900*/  SEL R6, R4, R9, P0 ;  /* 0x0000000904067207 */ /* 0x000fe40000000000 */
[----:B------:R-:W-:Y:S02]  /*3910*/  SEL R7, R5, R7, P0 ;  /* 0x0000000705077207 */ /* 0x000fe40000000000 */
[----:B------:R-:W-:-:S04]  /*3920*/  ISETP.LT.U32.AND P0, PT, R6, R23, PT ;  /* 0x000000170600720c */ /* 0x000fc80003f01070 */
[----:B------:R-:W-:-:S04]  /*3930*/  ISETP.LT.U32.AND.EX P0, PT, R7, R18, PT, P0 ;  /* 0x000000120700720c */ /* 0x000fc80003f01100 */
[----:B------:R-:W-:Y:S02]  /*3940*/  SEL R6, R6, R23, P0 ;  /* 0x0000001706067207 */ /* 0x000fe40000000000 */
[----:B------:R-:W-:-:S05]  /*3950*/  SEL R7, R7, R18, P0 ;  /* 0x0000001207077207 */ /* 0x000fca0000000000 */
[----:B------:R0:W-:Y:S01]  /*3960*/  STG.E.64 desc[UR36][R28.64+0x7cc0], R6 ;  /* 0x007cc0061c007986 */ /* 0x0001e2000c101b24 */
[----:B------:R-:W-:Y:S05]  /*3970*/  BRA `(.L_x_34) ;  /* 0x0000000000ac7947 */ /* 0x000fea0003800000 */
.L_x_33:
[----:B------:R-:W-:Y:S05]  /*3980*/  BSYNC.RELIABLE B6 ;  /* 0x0000000000067941 */ /* 0x000fea0003800100 */
.L_x_9:
[----:B-----5:R-:W-:-:S04]  /*3990*/  ISETP.GE.U32.AND P0, PT, R6, R23, PT ;  /* 0x000000170600720c */ /* 0x020fc80003f06070 */
[----:B------:R-:W-:-:S13]  /*39a0*/  ISETP.GE.U32.AND.EX P0, PT, R7, R18, PT, P0 ;  /* 0x000000120700720c */ /* 0x000fda0003f06100 */
[----:B------:R-:W-:Y:S05]  /*39b0*/  @P0 BRA `(.L_x_35) ;  /* 0x00000000003c0947 */ /* 0x000fea0003800000 */
[----:B------:R-:W0:Y:S02]  /*39c0*/  LDG.E R3, desc[UR36][R28.64+0x7cb4] ;  /* 0x007cb4241c037981 */ /* 0x000e24000c1e1900 */
[----:B0-----:R-:W-:-:S06]  /*39d0*/  IMAD.WIDE R4, R3, 0x150, R28 ;  /* 0x0000015003047825 */ /* 0x001fcc00078e021c */
[----:B------:R-:W4:Y:S01]  /*39e0*/  LDG.E.64 R4, desc[UR36][R4.64+0xd0] ;  /* 0x0000d02404047981 */ /* 0x000f22000c1e1b00 */
[----:B------:R-:W-:-:S05]  /*39f0*/  IADD3 R9, P0, PT, R6, 0x1, RZ ;  /* 0x0000000106097810 */ /* 0x000fca0007f1e0ff */
[----:B------:R-:W-:Y:S01]  /*3a00*/  IMAD.X R7, RZ, RZ, R7, P0 ;  /* 0x000000ffff077224 */ /* 0x000fe200000e0607 */
[----:B----4-:R-:W-:-:S04]  /*3a10*/  ISETP.GT.U32.AND P0, PT, R4, R9, PT ;  /* 0x000000090400720c */ /* 0x010fc80003f04070 */
        /* <DEDUP_REMOVED lines=9> */
.L_x_35:
[----:B------:R-:W4:Y:S04]  /*3ab0*/  LDG.E R0, desc[UR36][R28.64+0x7cb8] ;  /* 0x007cb8241c007981 */ /* 0x000f28000c1e1900 */
[----:B------:R-:W5:Y:S01]  /*3ac0*/  LDG.E R3, desc[UR36][R28.64+0x7cb4] ;  /* 0x007cb4241c037981 */ /* 0x000f62000c1e1900 */
[C---:B----4-:R-:W-:Y:S01]  /*3ad0*/  ISETP.NE.AND P0, PT, R0.reuse, 0x5e, PT ;  /* 0x0000005e0000780c */ /* 0x050fe20003f05270 */
[----:B------:R-:W-:-:S05]  /*3ae0*/  VIADD R0, R0, 0x1 ;  /* 0x0000000100007836 */ /* 0x000fca0000000000 */
[----:B------:R-:W-:-:S04]  /*3af0*/  SEL R0, R0, RZ, P0 ;  /* 0x000000ff00007207 */ /* 0x000fc80000000000 */
[----:B-----5:R-:W-:-:S13]  /*3b00*/  ISETP.NE.AND P1, PT, R3, R0, PT ;  /* 0x000000000300720c */ /* 0x020fda0003f25270 */
[----:B0-----:R-:W-:-:S06]  /*3b10*/  @!P1 IMAD.WIDE R4, R3, 0x150, R28 ;  /* 0x0000015003049825 */ /* 0x001fcc00078e021c */
[----:B------:R-:W4:Y:S01]  /*3b20*/  @!P1 LDG.E.64 R4, desc[UR36][R4.64+0xd0] ;  /* 0x0000d02404049981 */ /* 0x000f22000c1e1b00 */
[----:B------:R-:W-:Y:S01]  /*3b30*/  IADD3 R11, P0, PT, R6, 0x1, RZ ;  /* 0x00000001060b7810 */ /* 0x000fe20007f1e0ff */
[----:B------:R-:W-:-:S04]  /*3b40*/  @P1 IMAD.WIDE R8, R3, 0x150, R28 ;  /* 0x0000015003081825 */ /* 0x000fc800078e021c */
[----:B------:R-:W-:Y:S01]  /*3b50*/  IMAD.X R13, RZ, RZ, R7, P0 ;  /* 0x000000ffff0d7224 */ /* 0x000fe200000e0607 */
[----:B----4-:R-:W-:-:S04]  /*3b60*/  @!P1 ISETP.GT.U32.AND P0, PT, R4, R11, PT ;  /* 0x0000000b0400920c */ /* 0x010fc80003f04070 */
[----:B------:R-:W-:-:S04]  /*3b70*/  @!P1 ISETP.GT.U32.AND.EX P0, PT, R5, R13, PT, P0 ;  /* 0x0000000d0500920c */ /* 0x000fc80003f04100 */
[----:B------:R-:W-:Y:S02]  /*3b80*/  @!P1 SEL R6, R4, R11, P0 ;  /* 0x0000000b04069207 */ /* 0x000fe40000000000 */
[----:B------:R-:W-:-:S03]  /*3b90*/  @!P1 SEL R7, R5, R13, P0 ;  /* 0x0000000d05079207 */ /* 0x000fc60000000000 */
[----:B------:R-:W-:Y:S02]  /*3ba0*/  @!P1 IMAD.MOV.U32 R4, RZ, RZ, R6 ;  /* 0x000000ffff049224 */ /* 0x000fe400078e0006 */
[----:B------:R-:W-:-:S05]  /*3bb0*/  @!P1 IMAD.MOV.U32 R5, RZ, RZ, R7 ;  /* 0x000000ffff059224 */ /* 0x000fca00078e0007 */
[----:B------:R0:W-:Y:S04]  /*3bc0*/  @!P1 STG.E.64 desc[UR36][R28.64+0x7cc0], R4 ;  /* 0x007cc0041c009986 */ /* 0x0001e8000c101b24 */
[----:B------:R-:W4:Y:S02]  /*3bd0*/  @P1 LDG.E.64 R8, desc[UR36][R8.64+0xd0] ;  /* 0x0000d02408081981 */ /* 0x000f24000c1e1b00 */
[----:B----4-:R-:W-:-:S04]  /*3be0*/  @P1 ISETP.GT.U32.AND P0, PT, R8, R11, PT ;  /* 0x0000000b0800120c */ /* 0x010fc80003f04070 */
[----:B------:R-:W-:-:S04]  /*3bf0*/  @P1 ISETP.GT.U32.AND.EX P0, PT, R9, R13, PT, P0 ;  /* 0x0000000d0900120c */ /* 0x000fc80003f04100 */
[----:B------:R-:W-:Y:S02]  /*3c00*/  @P1 SEL R6, R8, R11, P0 ;  /* 0x0000000b08061207 */ /* 0x000fe40000000000 */
[----:B------:R-:W-:-:S05]  /*3c10*/  @P1 SEL R7, R9, R13, P0 ;  /* 0x0000000d09071207 */ /* 0x000fca0000000000 */
[----:B------:R0:W-:Y:S02]  /*3c20*/  @P1 STG.E.64 desc[UR36][R28.64+0x7cc0], R6 ;  /* 0x007cc0061c001986 */ /* 0x0001e4000c101b24 */
.L_x_34:
[----:B------:R-:W-:Y:S05]  /*3c30*/  BSYNC.RECONVERGENT B8 ;  /* 0x0000000000087941 */ /* 0x000fea0003800200 */
.L_x_8:
[----:B------:R-:W-:Y:S01]  /*3c40*/  ISETP.GE.U32.AND P1, PT, R6, R23, PT ;  /* 0x000000170600720c */ /* 0x000fe20003f26070 */
[----:B------:R-:W-:Y:S01]  /*3c50*/  VIADD R24, R24, 0x1 ;  /* 0x0000000118187836 */ /* 0x000fe20000000000 */
[----:B------:R-:W-:Y:S01]  /*3c60*/  PLOP3.LUT P0, PT, PT, PT, PT, 0x80, 0x8 ;  /* 0x000000000008781c */ /* 0x000fe20003f0f070 */
[----:B------:R-:W-:Y:S01]  /*3c70*/  IMAD.MOV.U32 R22, RZ, RZ, R6 ;  /* 0x000000ffff167224 */ /* 0x000fe200078e0006 */
[----:B------:R-:W-:-:S13]  /*3c80*/  ISETP.GE.U32.AND.EX P1, PT, R7, R18, PT, P1 ;  /* 0x000000120700720c */ /* 0x000fda0003f26110 */
[----:B------:R-:W-:Y:S05]  /*3c90*/  @!P1 BRA `(.L_x_36) ;  /* 0xffffffd000449947 */ /* 0x000fea000383ffff */
[----:B------:R-:W-:Y:S05]  /*3ca0*/  BSYNC.RECONVERGENT B9 ;  /* 0x0000000000097941 */ /* 0x000fea0003800200 */
.L_x_7:
[----:B------:R-:W5:Y:S02]  /*3cb0*/  LDG.E R0, desc[UR36][R28.64+0x7cb8] ;  /* 0x007cb8241c007981 */ /* 0x000f64000c1e1900 */
[C---:B-----5:R-:W-:Y:S01]  /*3cc0*/  ISETP.NE.AND P1, PT, R0.reuse, 0x5e, PT ;  /* 0x0000005e0000780c */ /* 0x060fe20003f25270 */
[----:B------:R-:W-:-:S05]  /*3cd0*/  VIADD R0, R0, 0x1 ;  /* 0x0000000100007836 */ /* 0x000fca0000000000 */
[----:B------:R-:W-:-:S04]  /*3ce0*/  SEL R0, R0, RZ, P1 ;  /* 0x000000ff00007207 */ /* 0x000fc80000800000 */
[----:B------:R-:W-:-:S13]  /*3cf0*/  ISETP.NE.AND P1, PT, R3, R0, PT ;  /* 0x000000000300720c */ /* 0x000fda0003f25270 */
[----:B------:R-:W-:Y:S05]  /*3d00*/  @!P1 BRA `(.L_x_37) ;  /* 0xffffffd000249947 */ /* 0x000fea000383ffff */
.L_x_6:
[----:B------:R-:W-:Y:S05]  /*3d10*/  BSYNC.RECONVERGENT B11 ;  /* 0x00000000000b7941 */ /* 0x000fea0003800200 */
.L_x_2:
[----:B------:R-:W5:Y:S01]  /*3d20*/  LDCU UR4, c[0x0][0x3a0] ;  /* 0x00007400ff0477ac */ /* 0x000f620008000800 */
[----:B------:R-:W-:-:S05]  /*3d30*/  IMAD.IADD R19, R2, 0x1, R19 ;  /* 0x0000000102137824 */ /* 0x000fca00078e0213 */
[----:B-----5:R-:W-:-:S13]  /*3d40*/  ISETP.GE.AND P0, PT, R19, UR4, PT ;  /* 0x0000000413007c0c */ /* 0x020fda000bf06270 */
[----:B------:R-:W-:Y:S05]  /*3d50*/  @!P0 BRA `(.L_x_38) ;  /* 0xffffffc000d48947 */ /* 0x000fea000383ffff */
[----:B------:R-:W-:Y:S05]  /*3d60*/  EXIT ;  /* 0x000000000000794d */ /* 0x000fea0003800000 */
.L_x_39:
[----:B------:R-:W-:-:S00]  /*3d70*/  BRA `(.L_x_39) ;  /* 0xfffffffc00fc7947 */ /* 0x000fc0000383ffff */
[----:B------:R-:W-:-:S00]  /*3d80*/  NOP ;  /* 0x0000000000007918 */ /* 0x000fc00000000000 */
[----:B------:R-:W-:-:S00]  /*3d90*/  NOP ;  /* 0x0000000000007918 */ /* 0x000fc00000000000 */
[----:B------:R-:W-:-:S00]  /*3da0*/  NOP ;  /* 0x0000000000007918 */ /* 0x000fc00000000000 */
[----:B------:R-:W-:-:S00]  /*3db0*/  NOP ;  /* 0x0000000000007918 */ /* 0x000fc00000000000 */
[----:B------:R-:W-:-:S00]  /*3dc0*/  NOP ;  /* 0x0000000000007918 */ /* 0x000fc00000000000 */
[----:B------:R-:W-:-:S00]  /*3dd0*/  NOP ;  /* 0x0000000000007918 */ /* 0x000fc00000000000 */
[----:B------:R-:W-:-:S00]  /*3de0*/  NOP ;  /* 0x0000000000007918 */ /* 0x000fc00000000000 */
[----:B------:R-:W-:-:S00]  /*3df0*/  NOP ;  /* 0x0000000000007918 */ /* 0x000fc00000000000 */
.L_x_48:


//--------------------- .text._Z6resultP3ROBii    --------------------------
	.section	.text._Z6resultP3ROBii,"ax",@progbits
	.align	128
        .global         _Z6resultP3ROBii
        .type           _Z6resultP3ROBii,@function
        .size           _Z6resultP3ROBii,(.L_x_49 - _Z6resultP3ROBii)
        .other          _Z6resultP3ROBii,@"STO_CUDA_ENTRY STV_DEFAULT"
_Z6resultP3ROBii:
.text._Z6resultP3ROBii:
[----:B------:R-:W0:Y:S08]  /*0000*/  LDC R1, c[0x0][0x37c] ;  /* 0x0000df00ff017b82 */ /* 0x000e300000000800 */
[----:B------:R-:W1:Y:S01]  /*0010*/  LDC R3, c[0x0][0x388] ;  /* 0x0000e200ff037b82 */ /* 0x000e620000000800 */
[----:B------:R-:W2:Y:S01]  /*0020*/  LDCU UR4, c[0x0][0x2f8] ;  /* 0x00005f00ff0477ac */ /* 0x000ea20008000800 */
[----:B0-----:R-:W-:Y:S01]  /*0030*/  VIADD R1, R1, 0xfffffff0 ;  /* 0xfffffff001017836 */ /* 0x001fe20000000000 */
[----:B------:R-:W-:Y:S01]  /*0040*/  CS2R R8, SRZ ;  /* 0x0000000000087805 */ /* 0x000fe2000001ff00 */
[----:B------:R-:W0:Y:S03]  /*0050*/  LDCU UR5, c[0x0][0x2fc] ;  /* 0x00005f80ff0577ac */ /* 0x000e260008000800 */
[----:B--2---:R-:W-:-:S02]  /*0060*/  IADD3 R6, P1, PT, R1, UR4, RZ ;  /* 0x0000000401067c10 */ /* 0x004fc4000ff3e0ff */
[----:B-1----:R-:W-:-:S03]  /*0070*/  ISETP.GE.AND P0, PT, R3, 0x1, PT ;  /* 0x000000010300780c */ /* 0x002fc60003f06270 */
[----:B0-----:R-:W-:-:S10]  /*0080*/  IMAD.X R7, RZ, RZ, UR5, P1 ;  /* 0x00000005ff077e24 */ /* 0x001fd400088e06ff */
[----:B------:R-:W-:Y:S05]  /*0090*/  @!P0 BRA `(.L_x_40) ;  /* 0x0000000400b48947 */ /* 0x000fea0003800000 */
[C---:B------:R-:W-:Y:S01]  /*00a0*/  ISETP.GE.U32.AND P1, PT, R3.reuse, 0x10, PT ;  /* 0x000000100300780c */ /* 0x040fe20003f26070 */
[----:B------:R-:W0:Y:S01]  /*00b0*/  LDCU.64 UR6, c[0x0][0x358] ;  /* 0x00006b00ff0677ac */ /* 0x000e220008000a00 */
[----:B------:R-:W-:Y:S02]  /*00c0*/  LOP3.LUT R0, R3, 0xf, RZ, 0xc0, !PT ;  /* 0x0000000f03007812 */ /* 0x000fe400078ec0ff */
[----:B------:R-:W-:Y:S01]  /*00d0*/  CS2R R8, SRZ ;  /* 0x0000000000087805 */ /* 0x000fe2000001ff00 */
[----:B------:R-:W-:Y:S01]  /*00e0*/  IMAD.MOV.U32 R2, RZ, RZ, RZ ;  /* 0x000000ffff027224 */ /* 0x000fe200078e00ff */
[----:B------:R-:W-:-:S07]  /*00f0*/  ISETP.NE.AND P0, PT, R0, RZ, PT ;  /* 0x000000ff0000720c */ /* 0x000fce0003f05270 */
[----:B------:R-:W-:Y:S06]  /*0100*/  @!P1 BRA `(.L_x_41) ;  /* 0x0000000000b89947 */ /* 0x000fec0003800000 */
[----:B------:R-:W1:Y:S01]  /*0110*/  LDCU.64 UR4, c[0x0][0x380] ;  /* 0x00007000ff0477ac */ /* 0x000e620008000a00 */
[----:B------:R-:W-:Y:S02]  /*0120*/  LOP3.LUT R2, R3, 0x7ffffff0, RZ, 0xc0, !PT ;  /* 0x7ffffff003027812 */ /* 0x000fe400078ec0ff */
[----:B------:R-:W-:-:S03]  /*0130*/  CS2R R8, SRZ ;  /* 0x0000000000087805 */ /* 0x000fc6000001ff00 */
[----:B------:R-:W-:Y:S01]  /*0140*/  IMAD.MOV R24, RZ, RZ, -R2 ;  /* 0x000000ffff187224 */ /* 0x000fe200078e0a02 */
[----:B-1----:R-:W-:-:S04]  /*0150*/  UIADD3 UR4, UP0, UPT, UR4, 0x46340, URZ ;  /* 0x0004634004047890 */ /* 0x002fc8000ff1e0ff */
[----:B------:R-:W-:Y:S02]  /*0160*/  UIADD3.X UR5, UPT, UPT, URZ, UR5, URZ, UP0, !UPT ;  /* 0x00000005ff057290 */ /* 0x000fe400087fe4ff */
[----:B------:R-:W-:-:S04]  /*0170*/  IMAD.U32 R10, RZ, RZ, UR4 ;  /* 0x00000004ff0a7e24 */ /* 0x000fc8000f8e00ff */
[----:B------:R-:W-:-:S07]  /*0180*/  IMAD.U32 R5, RZ, RZ, UR5 ;  /* 0x00000005ff057e24 */ /* 0x000fce000f8e00ff */
.L_x_42:
[----:B------:R-:W-:-:S05]  /*0190*/  IMAD.MOV.U32 R4, RZ, RZ, R10 ;  /* 0x000000ffff047224 */ /* 0x000fca00078e000a */
[----:B0-----:R-:W2:Y:S04]  /*01a0*/  LDG.E.64 R26, desc[UR6][R4.64+-0x3e680] ;  /* 0xfc198006041a7981 */ /* 0x001ea8000c1e1b00 */
[----:B------:R-:W2:Y:S04]  /*01b0*/  LDG.E.64 R22, desc[UR6][R4.64+-0x369b0] ;  /* 0xfc96500604167981 */ /* 0x000ea8000c1e1b00 */
[----:B------:R-:W3:Y:S04]  /*01c0*/  LDG.E.64 R10, desc[UR6][R4.64+-0x2ece0] ;  /* 0xfd132006040a7981 */ /* 0x000ee8000c1e1b00 */
[----:B------:R-:W3:Y:S04]  /*01d0*/  LDG.E.64 R20, desc[UR6][R4.64+-0x27010] ;  /* 0xfd8ff00604147981 */ /* 0x000ee8000c1e1b00 */
[----:B------:R-:W4:Y:S04]  /*01e0*/  LDG.E.64 R12, desc[UR6][R4.64+-0x1f340] ;  /* 0xfe0cc006040c7981 */ /* 0x000f28000c1e1b00 */
[----:B------:R-:W4:Y:S04]  /*01f0*/  LDG.E.64 R14, desc[UR6][R4.64+-0x17670] ;  /* 0xfe899006040e7981 */ /* 0x000f28000c1e1b00 */
[----:B------:R-:W5:Y:S04]  /*0200*/  LDG.E.64 R16, desc[UR6][R4.64+-0xf9a0] ;  /* 0xff06600604107981 */ /* 0x000f68000c1e1b00 */
[----:B------:R-:W5:Y:S01]  /*0210*/  LDG.E.64 R18, desc[UR6][R4.64+-0x7cd0] ;  /* 0xff83300604127981 */ /* 0x000f62000c1e1b00 */
[----:B--2---:R-:W-:-:S04]  /*0220*/  IADD3 R25, P1, P2, R22, R26, R8 ;  /* 0x0000001a16197210 */ /* 0x004fc80007a3e008 */
[----:B------:R-:W-:Y:S02]  /*0230*/  IADD3.X R27, PT, PT, R23, R27, R9, P1, P2 ;  /* 0x0000001b171b7210 */ /* 0x000fe40000fe4409 */
[----:B------:R-:W2:Y:S01]  /*0240*/  LDG.E.64 R8, desc[UR6][R4.64] ;  /* 0x0000000604087981 */ /* 0x000ea2000c1e1b00 */
[----:B---3--:R-:W-:-:S03]  /*0250*/  IADD3 R25, P1, P2, R20, R10, R25 ;  /* 0x0000000a14197210 */ /* 0x008fc60007a3e019 */
[----:B------:R-:W3:Y:S01]  /*0260*/  LDG.E.64 R22, desc[UR6][R4.64+0x369b0] ;  /* 0x0369b00604167981 */ /* 0x000ee2000c1e1b00 */
[----:B------:R-:W-:-:S03]  /*0270*/  IADD3.X R27, PT, PT, R21, R11, R27, P1, P2 ;  /* 0x0000000b151b7210 */ /* 0x000fc60000fe441b */
[----:B------:R-:W2:Y:S01]  /*0280*/  LDG.E.64 R10, desc[UR6][R4.64+0x7cd0] ;  /* 0x007cd006040a7981 */ /* 0x000ea2000c1e1b00 */
[----:B----4-:R-:W-:-:S03]  /*0290*/  IADD3 R25, P1, P2, R14, R12, R25 ;  /* 0x0000000c0e197210 */ /* 0x010fc60007a3e019 */
[----:B------:R-:W3:Y:S01]  /*02a0*/  LDG.E.64 R20, desc[UR6][R4.64+0x2ece0] ;  /* 0x02ece00604147981 */ /* 0x000ee2000c1e1b00 */
[----:B------:R-:W-:-:S03]  /*02b0*/  IADD3.X R27, PT, PT, R15, R13, R27, P1, P2 ;  /* 0x0000000d0f1b7210 */ /* 0x000fc60000fe441b */
[----:B------:R-:W4:Y:S04]  /*02c0*/  LDG.E.64 R12, desc[UR6][R4.64+0xf9a0] ;  /* 0x00f9a006040c7981 */ /* 0x000f28000c1e1b00 */
[----:B------:R-:W4:Y:S01]  /*02d0*/  LDG.E.64 R14, desc[UR6][R4.64+0x17670] ;  /* 0x01767006040e7981 */ /* 0x000f22000c1e1b00 */
[----:B-----5:R-:W-:-:S04]  /*02e0*/  IADD3 R25, P1, P2, R18, R16, R25 ;  /* 0x0000001012197210 */ /* 0x020fc80007a3e019 */
[----:B------:R-:W-:Y:S02]  /*02f0*/  IADD3.X R27, PT, PT, R19, R17, R27, P1, P2 ;  /* 0x00000011131b7210 */ /* 0x000fe40000fe441b */
[----:B------:R-:W5:Y:S04]  /*0300*/  LDG.E.64 R16, desc[UR6][R4.64+0x1f340] ;  /* 0x01f3400604107981 */ /* 0x000f68000c1e1b00 */
[----:B------:R-:W5:Y:S01]  /*0310*/  LDG.E.64 R18, desc[UR6][R4.64+0x27010] ;  /* 0x0270100604127981 */ /* 0x000f62000c1e1b00 */
[----:B------:R-:W-:Y:S01]  /*0320*/  VIADD R24, R24, 0x10 ;  /* 0x0000001018187836 */ /* 0x000fe20000000000 */
[----:B--2---:R-:W-:-:S04]  /*0330*/  IADD3 R25, P1, P2, R10, R8, R25 ;  /* 0x000000080a197210 */ /* 0x004fc80007a3e019 */
[----:B------:R-:W-:Y:S02]  /*0340*/  IADD3.X R11, PT, PT, R11, R9, R27, P1, P2 ;  /* 0x000000090b0b7210 */ /* 0x000fe40000fe441b */
[----:B----4-:R-:W-:-:S04]  /*0350*/  IADD3 R9, P3, P4, R14, R12, R25 ;  /* 0x0000000c0e097210 */ /* 0x010fc80007c7e019 */
[----:B------:R-:W-:Y:S02]  /*0360*/  IADD3.X R13, PT, PT, R15, R13, R11, P3, P4 ;  /* 0x0000000d0f0d7210 */ /* 0x000fe40001fe840b */
[----:B------:R-:W-:Y:S02]  /*0370*/  ISETP.NE.AND P3, PT, R24, RZ, PT ;  /* 0x000000ff1800720c */ /* 0x000fe40003f65270 */
[----:B-----5:R-:W-:Y:S02]  /*0380*/  IADD3 R9, P2, P1, R18, R16, R9 ;  /* 0x0000001012097210 */ /* 0x020fe4000795e009 */
[----:B------:R-:W-:Y:S02]  /*0390*/  IADD3 R10, P6, PT, R4, 0x7cd00, RZ ;  /* 0x0007cd00040a7810 */ /* 0x000fe40007fde0ff */
[----:B---3--:R-:W-:Y:S02]  /*03a0*/  IADD3 R8, P4, P5, R22, R20, R9 ;  /* 0x0000001416087210 */ /* 0x008fe40007d9e009 */
[----:B------:R-:W-:Y:S01]  /*03b0*/  IADD3.X R9, PT, PT, R19, R17, R13, P2, P1 ;  /* 0x0000001113097210 */ /* 0x000fe200017e240d */
[----:B------:R-:W-:-:S03]  /*03c0*/  IMAD.X R5, RZ, RZ, R5, P6 ;  /* 0x000000ffff057224 */ /* 0x000fc600030e0605 */
[----:B------:R-:W-:Y:S01]  /*03d0*/  IADD3.X R9, PT, PT, R23, R21, R9, P4, P5 ;  /* 0x0000001517097210 */ /* 0x000fe200027ea409 */
[----:B------:R-:W-:Y:S06]  /*03e0*/  @P3 BRA `(.L_x_42) ;  /* 0xfffffffc00683947 */ /* 0x000fec000383ffff */
.L_x_41:
[----:B------:R-:W-:Y:S05]  /*03f0*/  @!P0 BRA `(.L_x_40) ;  /* 0x0000000000dc8947 */ /* 0x000fea0003800000 */
[----:B------:R-:W-:Y:S02]  /*0400*/  ISETP.GE.U32.AND P1, PT, R0, 0x8, PT ;  /* 0x000000080000780c */ /* 0x000fe40003f26070 */
[----:B------:R-:W-:-:S04]  /*0410*/  LOP3.LUT R26, R3, 0x7, RZ, 0xc0, !PT ;  /* 0x00000007031a7812 */ /* 0x000fc800078ec0ff */
[----:B------:R-:W-:-:S07]  /*0420*/  ISETP.NE.AND P0, PT, R26, RZ, PT ;  /* 0x000000ff1a00720c */ /* 0x000fce0003f05270 */
[----:B------:R-:W-:Y:S06]  /*0430*/  @!P1 BRA `(.L_x_43) ;  /* 0x00000000004c9947 */ /* 0x000fec0003800000 */
[----:B------:R-:W1:Y:S02]  /*0440*/  LDC.64 R22, c[0x0][0x380] ;  /* 0x0000e000ff167b82 */ /* 0x000e640000000a00 */
[----:B-1----:R-:W-:-:S05]  /*0450*/  IMAD.WIDE.U32 R22, R2, 0x7cd0, R22 ;  /* 0x00007cd002167825 */ /* 0x002fca00078e0016 */
        /* <DEDUP_REMOVED lines=8> */
[----:B------:R-:W-:Y:S01]  /*04e0*/  VIADD R2, R2, 0x8 ;  /* 0x0000000802027836 */ /* 0x000fe20000000000 */
[----:B--2---:R-:W-:-:S04]  /*04f0*/  IADD3 R27, P1, P2, R18, R20, R8 ;  /* 0x00000014121b7210 */ /* 0x004fc80007a3e008 */
[----:B------:R-:W-:Y:S02]  /*0500*/  IADD3.X R19, PT, PT, R19, R21, R9, P1, P2 ;  /* 0x0000001513137210 */ /* 0x000fe40000fe4409 */
[----:B---3--:R-:W-:-:S04]  /*0510*/  IADD3 R27, P3, P4, R14, R16, R27 ;  /* 0x000000100e1b7210 */ /* 0x008fc80007c7e01b */
[----:B------:R-:W-:Y:S02]  /*0520*/  IADD3.X R15, PT, PT, R15, R17, R19, P3, P4 ;  /* 0x000000110f0f7210 */ /* 0x000fe40001fe8413 */
[----:B----4-:R-:W-:-:S04]  /*0530*/  IADD3 R9, P1, P2, R10, R12, R27 ;  /* 0x0000000c0a097210 */ /* 0x010fc80007a3e01b */
[----:B-----5:R-:W-:Y:S02]  /*0540*/  IADD3 R8, P3, P4, R24, R4, R9 ;  /* 0x0000000418087210 */ /* 0x020fe40007c7e009 */
[----:B------:R-:W-:-:S04]  /*0550*/  IADD3.X R9, PT, PT, R11, R13, R15, P1, P2 ;  /* 0x0000000d0b097210 */ /* 0x000fc80000fe440f */
[----:B------:R-:W-:-:S07]  /*0560*/  IADD3.X R9, PT, PT, R25, R5, R9, P3, P4 ;  /* 0x0000000519097210 */ /* 0x000fce0001fe8409 */
.L_x_43:
        /* <DEDUP_REMOVED lines=10> */
[----:B------:R-:W3:Y:S01]  /*0610*/  LDG.E.64 R16, desc[UR6][R4.64+0x1f330] ;  /* 0x01f3300604107981 */ /* 0x000ee2000c1e1b00 */
[----:B------:R-:W-:Y:S01]  /*0620*/  VIADD R2, R2, 0x4 ;  /* 0x0000000402027836 */ /* 0x000fe20000000000 */
[----:B--2---:R-:W-:-:S04]  /*0630*/  IADD3 R19, P0, P2, R12, R10, R8 ;  /* 0x0000000a0c137210 */ /* 0x004fc80007a1e008 */
[----:B------:R-:W-:Y:S02]  /*0640*/  IADD3.X R9, PT, PT, R13, R11, R9, P0, P2 ;  /* 0x0000000b0d097210 */ /* 0x000fe400007e4409 */
[----:B---3--:R-:W-:-:S04]  /*0650*/  IADD3 R8, P3, P4, R16, R14, R19 ;  /* 0x0000000e10087210 */ /* 0x008fc80007c7e013 */
[----:B------:R-:W-:-:S09]  /*0660*/  IADD3.X R9, PT, PT, R17, R15, R9, P3, P4 ;  /* 0x0000000f11097210 */ /* 0x000fd20001fe8409 */
.L_x_44:
[----:B------:R-:W-:Y:S05]  /*0670*/  @!P1 BRA `(.L_x_40) ;  /* 0x00000000003c9947 */ /* 0x000fea0003800000 */
[----:B------:R-:W1:Y:S01]  /*0680*/  LDC.64 R4, c[0x0][0x380] ;  /* 0x0000e000ff047b82 */ /* 0x000e620000000a00 */
[----:B------:R-:W-:Y:S02]  /*0690*/  IMAD.MOV R0, RZ, RZ, -R0 ;  /* 0x000000ffff007224 */ /* 0x000fe400078e0a00 */
[----:B-1----:R-:W-:-:S03]  /*06a0*/  IMAD.WIDE.U32 R4, R2, 0x7cd0, R4 ;  /* 0x00007cd002047825 */ /* 0x002fc600078e0004 */
[----:B------:R-:W-:-:S05]  /*06b0*/  IADD3 R2, P0, PT, R4, 0x7cc0, RZ ;  /* 0x00007cc004027810 */ /* 0x000fca0007f1e0ff */
[----:B------:R-:W-:-:S08]  /*06c0*/  IMAD.X R11, RZ, RZ, R5, P0 ;  /* 0x000000ffff0b7224 */ /* 0x000fd000000e0605 */
.L_x_45:
[----:B------:R-:W-:Y:S02]  /*06d0*/  IMAD.MOV.U32 R4, RZ, RZ, R2 ;  /* 0x000000ffff047224 */ /* 0x000fe400078e0002 */
[----:B------:R-:W-:-:S06]  /*06e0*/  IMAD.MOV.U32 R5, RZ, RZ, R11 ;  /* 0x000000ffff057224 */ /* 0x000fcc00078e000b */
[----:B0-----:R-:W2:Y:S01]  /*06f0*/  LDG.E.64 R4, desc[UR6][R4.64] ;  /* 0x0000000604047981 */ /* 0x001ea2000c1e1b00 */
[----:B------:R-:W-:Y:S01]  /*0700*/  VIADD R0, R0, 0x1 ;  /* 0x0000000100007836 */ /* 0x000fe20000000000 */
[----:B------:R-:W-:-:S04]  /*0710*/  IADD3 R2, P2, PT, R2, 0x7cd0, RZ ;  /* 0x00007cd002027810 */ /* 0x000fc80007f5e0ff */
[----:B------:R-:W-:Y:S01]  /*0720*/  ISETP.NE.AND P0, PT, R0, RZ, PT ;  /* 0x000000ff0000720c */ /* 0x000fe20003f05270 */
[----:B------:R-:W-:Y:S01]  /*0730*/  IMAD.X R11, RZ, RZ, R11, P2 ;  /* 0x000000ffff0b7224 */ /* 0x000fe200010e060b */
[----:B--2---:R-:W-:-:S05]  /*0740*/  IADD3 R8, P1, PT, R4, R8, RZ ;  /* 0x0000000804087210 */ /* 0x004fca0007f3e0ff */
[----:B------:R-:W-:-:S06]  /*0750*/  IMAD.X R9, R5, 0x1, R9, P1 ;  /* 0x0000000105097824 */ /* 0x000fcc00008e0609 */
[----:B------:R-:W-:Y:S05]  /*0760*/  @P0 BRA `(.L_x_45) ;  /* 0xfffffffc00d80947 */ /* 0x000fea000383ffff */
.L_x_40:
[----:B------:R-:W1:Y:S01]  /*0770*/  LDC R2, c[0x0][0x38c] ;  /* 0x0000e300ff027b82 */ /* 0x000e620000000800 */
[----:B------:R-:W-:Y:S01]  /*0780*/  IMAD.MOV.U32 R10, RZ, RZ, R8 ;  /* 0x000000ffff0a7224 */ /* 0x000fe200078e0008 */
[----:B------:R-:W-:Y:S01]  /*0790*/  MOV R0, 0x48 ;  /* 0x0000004800007802 */ /* 0x000fe20000000f00 */
[----:B------:R-:W-:Y:S01]  /*07a0*/  IMAD.MOV.U32 R11, RZ, RZ, R9 ;  /* 0x000000ffff0b7224 */ /* 0x000fe200078e0009 */
[----:B------:R-:W2:Y:S04]  /*07b0*/  LDCU.64 UR4, c[0x4][0x20] ;  /* 0x01000400ff0477ac */ /* 0x000ea80008000a00 */
[----:B------:R3:W-:Y:S01]  /*07c0*/  STL.64 [R1+0x8], R10 ;  /* 0x0000080a01007387 */ /* 0x0007e20000100a00 */
[----:B------:R3:W4:Y:S01]  /*07d0*/  LDC.64 R8, c[0x4][R0] ;  /* 0x0100000000087b82 */ /* 0x0007220000000a00 */
[----:B--2---:R-:W-:-:S02]  /*07e0*/  IMAD.U32 R4, RZ, RZ, UR4 ;  /* 0x00000004ff047e24 */ /* 0x004fc4000f8e00ff */
[----:B-1----:R3:W-:Y:S01]  /*07f0*/  STL.64 [R1], R2 ;  /* 0x0000000201007387 */ /* 0x0027e20000100a00 */
[----:B------:R-:W-:-:S07]  /*0800*/  IMAD.U32 R5, RZ, RZ, UR5 ;  /* 0x00000005ff057e24 */ /* 0x000fce000f8e00ff */
[----:B------:R-:W-:-:S07]  /*0810*/  LEPC R20, `(.L_x_46) ;  /* 0x000000001014794e */ /* 0x000fce0000000000 */
[----:B0--34-:R-:W-:Y:S05]  /*0820*/  CALL.ABS.NOINC R8 ;  /* 0x0000000008007343 */ /* 0x019fea0003c00000 */
.L_x_46:
[----:B------:R-:W-:Y:S05]  /*0830*/  EXIT ;  /* 0x000000000000794d */ /* 0x000fea0003800000 */
.L_x_47:
        /* <DEDUP_REMOVED lines=12> */
.L_x_49:


//--------------------- .nv.global.init           --------------------------
	.section	.nv.global.init,"aw",@progbits
.nv.global.init:
	.type		$str$5,@object
	.size		$str$5,($str$6 - $str$5)
$str$5:
        /*0000*/ 	.byte	0x21, 0x69, 0x73, 0x5f, 0x65, 0x6d, 0x70, 0x74, 0x79, 0x28, 0x29, 0x00
	.type		$str$6,@object
	.size		$str$6,($str$7 - $str$6)
$str$6:
        /*000c*/ 	.byte	0x68, 0x65, 0x61, 0x64, 0x20, 0x3c, 0x3d, 0x20, 0x53, 0x51, 0x53, 0x49, 0x5a, 0x45, 0x00
	.type		$str$7,@object
	.size		$str$7,(__unnamed_1 - $str$7)
$str$7:
        /*001b*/ 	.byte	0x74, 0x61, 0x69, 0x6c, 0x20, 0x3c, 0x3d, 0x20, 0x53, 0x51, 0x53, 0x49, 0x5a, 0x45, 0x00
	.type		__unnamed_1,@object
	.size		__unnamed_1,(__unnamed_3 - __unnamed_1)
__unnamed_1:
        /*002a*/ 	.byte	0x76, 0x6f, 0x69, 0x64, 0x20, 0x53, 0x51, 0x3a, 0x3a, 0x72, 0x65, 0x74, 0x69, 0x72, 0x65, 0x28
        /*003a*/ 	.byte	0x29, 0x00
	.type		__unnamed_3,@object
	.size		__unnamed_3,($str$4 - __unnamed_3)
__unnamed_3:
        /*003c*/ 	.byte	0x76, 0x6f, 0x69, 0x64, 0x20, 0x52, 0x4f, 0x42, 0x3a, 0x3a, 0x72, 0x65, 0x74, 0x69, 0x72, 0x65
        /*004c*/ 	.byte	0x28, 0x29, 0x00
	.type		$str$4,@object
	.size		$str$4,(__unnamed_2 - $str$4)
$str$4:
        /*004f*/ 	.byte	0x2f, 0x74, 0x6d, 0x70, 0x2f, 0x73, 0x61, 0x73, 0x73, 0x5f, 0x63, 0x75, 0x5f, 0x6c, 0x35, 0x61
        /*005f*/ 	.byte	0x78, 0x36, 0x31, 0x66, 0x76, 0x2f, 0x6b, 0x2e, 0x63, 0x75, 0x00
	.type		__unnamed_2,@object
	.size		__unnamed_2,($str$2 - __unnamed_2)
__unnamed_2:
        /*006a*/ 	.byte	0x69, 0x6e, 0x74, 0x20, 0x53, 0x51, 0x3a, 0x3a, 0x72, 0x65, 0x74, 0x69, 0x72, 0x65, 0x5f, 0x75
        /*007a*/ 	.byte	0x6e, 0x74, 0x69, 0x6c, 0x28, 0x75, 0x6e, 0x73, 0x69, 0x67, 0x6e, 0x65, 0x64, 0x20, 0x6c, 0x6f
        /*008a*/ 	.byte	0x6e, 0x67, 0x29, 0x00
	.type		$str$2,@object
	.size		$str$2,(.L_3 - $str$2)
$str$2:
        /*008e*/ 	.byte	0x7e, 0x7e, 0x7e, 0x7e, 0x7e, 0x7e, 0x7e, 0x7e, 0x7e, 0x49, 0x6e, 0x73, 0x74, 0x72, 0x75, 0x63
        /*009e*/ 	.byte	0x74, 0x69, 0x6f, 0x6e, 0x73, 0x3a, 0x20, 0x25, 0x64, 0x2c, 0x20, 0x42, 0x61, 0x74, 0x63, 0x68
        /*00ae*/ 	.byte	0x3a, 0x20, 0x25, 0x64, 0x2c, 0x20, 0x50, 0x72, 0x65, 0x64, 0x69, 0x63, 0x74, 0x69, 0x6f, 0x6e
        /*00be*/ 	.byte	0x3a, 0x20, 0x25, 0x6c, 0x75, 0x20, 0x7e, 0x7e, 0x7e, 0x7e, 0x7e, 0x7e, 0x7e, 0x7e, 0x7e, 0x0a
        /*00ce*/ 	.byte	0x00
.L_3:


//--------------------- .nv.shared.reserved.0     --------------------------
	.section	.nv.shared.reserved.0,"aw",@nobits
	.weak		__nv_reservedSMEM_offset_0_alias
	.size		__nv_reservedSMEM_offset_0_alias, 0, 64
	.other		__nv_reservedSMEM_offset_0_alias,@"STO_CUDA_RESERVED_SHARED STV_DEFAULT"
__nv_reservedSMEM_offset_0_alias:
	.zero		0
	.zero		64


//--------------------- .nv.constant0._Z6updateP3ROBP2SQPfPiii --------------------------
	.section	.nv.constant0._Z6updateP3ROBP2SQPfPiii,"a",@progbits
	.sectionflags	@""
	.align	4
.nv.constant0._Z6updateP3ROBP2SQPfPiii:
	.zero		936


//--------------------- .nv.constant0._Z6resultP3ROBii --------------------------
	.section	.nv.constant0._Z6resultP3ROBii,"a",@progbits
	.sectionflags	@""
	.align	4
.nv.constant0._Z6resultP3ROBii:
	.zero		912


//--------------------- SYMBOLS --------------------------

	.type		.nv.reservedSmem.offset0,@object
	.size		.nv.reservedSmem.offset0,0x4
	.type		__assertfail,@function
	.type		vprintf,@function
